	.target	sm_90a

	.elftype	@"ET_EXEC"


//--------------------- .note.nv.tkinfo           --------------------------
	.section	.note.nv.tkinfo,"",@"SHT_NOTE"
	.sectionflags	@"SHF_NOTE_NV_TKINFO"
	.tkinfo
        /*0018*/ 	.word	0x00000002
        /*0030*/ 	.string	""
        /*0030*/ 	.string	"ptxas"
        /*0030*/ 	.string	"Cuda compilation tools, release 13.0, V13.0.88"
        /*0030*/ 	.string	"Build cuda_13.0.r13.0/compiler.36424714_0"
        /*0030*/ 	.string	"-arch sm_90a -m 64 "



//--------------------- .note.nv.cuinfo           --------------------------
	.section	.note.nv.cuinfo,"",@"SHT_NOTE"
	.sectionflags	@"SHF_NOTE_NV_CUINFO"
        /*0018*/ 	.short	0x0002
        /*001a*/ 	.short	0x005a
        /*001c*/ 	.short	0x0082
	.zero		2


//--------------------- .nv.info                  --------------------------
	.section	.nv.info,"",@"SHT_CUDA_INFO"
	.align	4


	//----- nvinfo : EIATTR_REGCOUNT
	.align		4
        /*0000*/ 	.byte	0x04, 0x2f
        /*0002*/ 	.short	(.L_16 - .L_15)
	.align		4
.L_15:
        /*0004*/ 	.word	index@(_ZN7cutlass13device_kernelINS_4fmha6kernel28FmhaKernelTmaWarpSpecializedINS1_10collective30FmhaMainloopTmaWarpSpecializedINS_6half_tEffN4cute5tupleIJNS7_1CILi128EEENS9_ILi256EEENS9_ILi224EEEEEENS8_IJiNS9_ILi1EEENS8_IJiiEEEEEESG_SG_NS4_13DefaultFusionEJEEENS4_15FmhaFwdEpilogueIS6_fNS8_IJNS9_ILi64EEESC_SB_EEEEENS2_23IndividualTileSchedulerEJEEEEEvNT_6ParamsE)
        /*0008*/ 	.word	0x000000a8


	//----- nvinfo : EIATTR_FRAME_SIZE
	.align		4
.L_16:
        /*000c*/ 	.byte	0x04, 0x11
        /*000e*/ 	.short	(.L_18 - .L_17)
	.align		4
.L_17:
        /*0010*/ 	.word	index@($__internal_0_$__cuda_sm20_rcp_rn_f32_slowpath)
        /*0014*/ 	.word	0x000000b0


	//----- nvinfo : EIATTR_FRAME_SIZE
	.align		4
.L_18:
        /*0018*/ 	.byte	0x04, 0x11
        /*001a*/ 	.short	(.L_20 - .L_19)
	.align		4
.L_19:
        /*001c*/ 	.word	index@(_ZN7cutlass13device_kernelINS_4fmha6kernel28FmhaKernelTmaWarpSpecializedINS1_10collective30FmhaMainloopTmaWarpSpecializedINS_6half_tEffN4cute5tupleIJNS7_1CILi128EEENS9_ILi256EEENS9_ILi224EEEEEENS8_IJiNS9_ILi1EEENS8_IJiiEEEEEESG_SG_NS4_13DefaultFusionEJEEENS4_15FmhaFwdEpilogueIS6_fNS8_IJNS9_ILi64EEESC_SB_EEEEENS2_23IndividualTileSchedulerEJEEEEEvNT_6ParamsE)
        /*0020*/ 	.word	0x000000b0


	//----- nvinfo : EIATTR_MIN_STACK_SIZE
	.align		4
.L_20:
        /*0024*/ 	.byte	0x04, 0x12
        /*0026*/ 	.short	(.L_22 - .L_21)
	.align		4
.L_21:
        /*0028*/ 	.word	index@(_ZN7cutlass13device_kernelINS_4fmha6kernel28FmhaKernelTmaWarpSpecializedINS1_10collective30FmhaMainloopTmaWarpSpecializedINS_6half_tEffN4cute5tupleIJNS7_1CILi128EEENS9_ILi256EEENS9_ILi224EEEEEENS8_IJiNS9_ILi1EEENS8_IJiiEEEEEESG_SG_NS4_13DefaultFusionEJEEENS4_15FmhaFwdEpilogueIS6_fNS8_IJNS9_ILi64EEESC_SB_EEEEENS2_23IndividualTileSchedulerEJEEEEEvNT_6ParamsE)
        /*002c*/ 	.word	0x000000b0
.L_22:


//--------------------- .nv.compat                --------------------------
	.section	.nv.compat,"",@"SHT_CUDA_COMPAT_INFO"
	.align	4
        /*0000*/ 	.byte	0x02, 0x09, 0x01, 0x00, 0x02, 0x02, 0x04, 0x00, 0x02, 0x05, 0x05, 0x00, 0x03, 0x07, 0x01, 0x01
        /*0010*/ 	.byte	0x02, 0x03, 0x01, 0x00, 0x02, 0x06, 0x01, 0x00, 0x04, 0x0b, 0x08, 0x00, 0x00, 0x00, 0x00, 0x00
        /*0020*/ 	.byte	0x00, 0x00, 0x00, 0x00


//--------------------- .nv.info._ZN7cutlass13device_kernelINS_4fmha6kernel28FmhaKernelTmaWarpSpecializedINS1_10collective30FmhaMainloopTmaWarpSpecializedINS_6half_tEffN4cute5tupleIJNS7_1CILi128EEENS9_ILi256EEENS9_ILi224EEEEEENS8_IJiNS9_ILi1EEENS8_IJiiEEEEEESG_SG_NS4_13DefaultFusionEJEEENS4_15FmhaFwdEpilogueIS6_fNS8_IJNS9_ILi64EEESC_SB_EEEEENS2_23IndividualTileSchedulerEJEEEEEvNT_6ParamsE --------------------------
	.section	.nv.info._ZN7cutlass13device_kernelINS_4fmha6kernel28FmhaKernelTmaWarpSpecializedINS1_10collective30FmhaMainloopTmaWarpSpecializedINS_6half_tEffN4cute5tupleIJNS7_1CILi128EEENS9_ILi256EEENS9_ILi224EEEEEENS8_IJiNS9_ILi1EEENS8_IJiiEEEEEESG_SG_NS4_13DefaultFusionEJEEENS4_15FmhaFwdEpilogueIS6_fNS8_IJNS9_ILi64EEESC_SB_EEEEENS2_23IndividualTileSchedulerEJEEEEEvNT_6ParamsE,"",@"SHT_CUDA_INFO"
	.sectionflags	@""
	.align	4


	//----- nvinfo : EIATTR_CUDA_API_VERSION
	.align		4
        /*0000*/ 	.byte	0x04, 0x37
        /*0002*/ 	.short	(.L_24 - .L_23)
.L_23:
        /*0004*/ 	.word	0x00000082


	//----- nvinfo : EIATTR_KPARAM_INFO
	.align		4
.L_24:
        /*0008*/ 	.byte	0x04, 0x17
        /*000a*/ 	.short	(.L_26 - .L_25)
.L_25:
        /*000c*/ 	.word	0x00000000
        /*0010*/ 	.short	0x0000
        /*0012*/ 	.short	0x0070
        /*0014*/ 	.byte	0x00, 0xf0, 0x01, 0x20


	//----- nvinfo : EIATTR_SPARSE_MMA_MASK
	.align		4
.L_26:
        /*0018*/ 	.byte	0x03, 0x50
        /*001a*/ 	.short	0x0000


	//----- nvinfo : EIATTR_MAXREG_COUNT
	.align		4
        /*001c*/ 	.byte	0x03, 0x1b
        /*001e*/ 	.short	0x00a8


	//----- nvinfo : EIATTR_NUM_BARRIERS
	.align		4
        /*0020*/ 	.byte	0x02, 0x4c
        /*0022*/ 	.byte	0x02
	.zero		1


	//----- nvinfo : EIATTR_EXTERNS
	.align		4
        /*0024*/ 	.byte	0x04, 0x0f
        /*0026*/ 	.short	(.L_28 - .L_27)


	//   ....[0]....
	.align		4
.L_27:
        /*0028*/ 	.word	index@(__assertfail)


	//----- nvinfo : EIATTR_ANNOTATIONS
	.align		4
.L_28:
        /*002c*/ 	.byte	0x04, 0x55
        /*002e*/ 	.short	(.L_30 - .L_29)


	//   ....[0]....
.L_29:
        /*0030*/ 	.word	0x00000001
        /*0034*/ 	.byte	0x20, 0x02, 0x00, 0x00, 0x01, 0x00, 0x00, 0x00, 0x80, 0x0a, 0x00, 0x00, 0x01, 0x00, 0x00, 0x00
        /* <DEDUP_REMOVED lines=97> */
        /*0654*/ 	.byte	0x10, 0x4a, 0x01, 0x00, 0x01, 0x00, 0x00, 0x00, 0xf0, 0x4a, 0x01, 0x00


	//----- nvinfo : EIATTR_MERCURY_ISA_VERSION
	.align		4
.L_30:
        /*0660*/ 	.byte	0x03, 0x5f
        /*0662*/ 	.short	0x0101


	//----- nvinfo : EIATTR_INT_WARP_WIDE_INSTR_OFFSETS
	.align		4
        /*0664*/ 	.byte	0x04, 0x31
        /*0666*/ 	.short	(.L_32 - .L_31)


	//   ....[0]....
.L_31:
        /*0668*/ 	.word	0x00000720


	//   ....[1]....
        /*066c*/ 	.word	0x00000730


	//   ....[2]....
        /*0670*/ 	.word	0x00000740


	//   ....[3]....
        /*0674*/ 	.word	0x00000750


	//   ....[4]....
        /*0678*/ 	.word	0x000007c0


	//----- nvinfo : EIATTR_COOP_GROUP_MASK_REGIDS
	.align		4
.L_32:
        /*067c*/ 	.byte	0x04, 0x29
        /*067e*/ 	.short	(.L_34 - .L_33)


	//   ....[0]....
.L_33:
        /*0680*/ 	.word	0xffffffff


	//   ....[1]....
        /*0684*/ 	.word	0xffffffff


	//   ....[2]....
        /*0688*/ 	.word	0xffffffff


	//   ....[3]....
        /*068c*/ 	.word	0xffffffff


	//   ....[4]....
        /*0690*/ 	.word	0xffffffff


	//   ....[5]....
        /*0694*/ 	.word	0xffffffff


	//   ....[6]....
        /*0698*/ 	.word	0xffffffff


	//   ....[7]....
        /*069c*/ 	.word	0xffffffff


	//   ....[8]....
        /*06a0*/ 	.word	0xffffffff


	//   ....[9]....
        /*06a4*/ 	.word	0xffffffff


	//   ....[10]....
        /*06a8*/ 	.word	0xffffffff


	//   ....[11]....
        /*06ac*/ 	.word	0xffffffff


	//   ....[12]....
        /*06b0*/ 	.word	0xffffffff


	//   ....[13]....
        /*06b4*/ 	.word	0xffffffff


	//   ....[14]....
        /*06b8*/ 	.word	0xffffffff


	//   ....[15]....
        /*06bc*/ 	.word	0xffffffff


	//   ....[16]....
        /*06c0*/ 	.word	0xffffffff


	//   ....[17]....
        /*06c4*/ 	.word	0xffffffff


	//----- nvinfo : EIATTR_COOP_GROUP_INSTR_OFFSETS
	.align		4
.L_34:
        /*06c8*/ 	.byte	0x04, 0x28
        /*06ca*/ 	.short	(.L_36 - .L_35)


	//   ....[0]....
.L_35:
        /*06cc*/ 	.word	0x00000060


	//   ....[1]....
        /*06d0*/ 	.word	0x00000090


	//   ....[2]....
        /*06d4*/ 	.word	0x000001c0


	//   ....[3]....
        /*06d8*/ 	.word	0x000003a0


	//   ....[4]....
        /*06dc*/ 	.word	0x00000560


	//   ....[5]....
        /*06e0*/ 	.word	0x000006c0


	//   ....[6]....
        /*06e4*/ 	.word	0x00002000


	//   ....[7]....
        /*06e8*/ 	.word	0x00002090


	//   ....[8]....
        /*06ec*/ 	.word	0x000020e0


	//   ....[9]....
        /*06f0*/ 	.word	0x000021a0


	//   ....[10]....
        /*06f4*/ 	.word	0x00009060


	//   ....[11]....
        /*06f8*/ 	.word	0x00009080


	//   ....[12]....
        /*06fc*/ 	.word	0x0000af80


	//   ....[13]....
        /*0700*/ 	.word	0x0000b000


	//   ....[14]....
        /*0704*/ 	.word	0x000100d0


	//   ....[15]....
        /*0708*/ 	.word	0x000100e0


	//   ....[16]....
        /*070c*/ 	.word	0x00010110


	//   ....[17]....
        /*0710*/ 	.word	0x00010140


	//----- nvinfo : EIATTR_REG_RECONFIG
	.align		4
.L_36:
        /*0714*/ 	.byte	0x01, 0x54
	.zero		2


	//----- nvinfo : EIATTR_SYSCALL_OFFSETS
	.align		4
        /*0718*/ 	.byte	0x04, 0x46
        /*071a*/ 	.short	(.L_38 - .L_37)


	//   ....[0]....
.L_37:
        /*071c*/ 	.word	0x00011290


	//   ....[1]....
        /*0720*/ 	.word	0x00011430


	//----- nvinfo : EIATTR_MBARRIER_INSTR_OFFSETS
	.align		4
.L_38:
        /*0724*/ 	.byte	0x04, 0x39
        /*0726*/ 	.short	(.L_40 - .L_39)


	//   ....[0]....
.L_39:
        /*0728*/ 	.word	0x00000350
        /*072c*/ 	.word	0x000000ff
        /*0730*/ 	.word	0x0009a050
        /*0734*/ 	.short	0x0100
        /*0736*/ 	.byte	0x0b
	.zero		1


	//   ....[1]....
        /*0738*/ 	.word	0x00000360
        /*073c*/ 	.word	0x000000ff
        /*0740*/ 	.word	0x0009a060
        /*0744*/ 	.short	0x0100
        /*0746*/ 	.byte	0x0b
	.zero		1


	//   ....[2]....
        /*0748*/ 	.word	0x00000370
        /*074c*/ 	.word	0x000000ff
        /*0750*/ 	.word	0x0009a058
        /*0754*/ 	.short	0x0100
        /*0756*/ 	.byte	0x0b
	.zero		1


	//   ....[3]....
        /*0758*/ 	.word	0x00000380
        /*075c*/ 	.word	0x000000ff
        /*0760*/ 	.word	0x0009a068
        /*0764*/ 	.short	0x0100
        /*0766*/ 	.byte	0x0b
	.zero		1


	//   ....[4]....
        /*0768*/ 	.word	0x000004b0
        /*076c*/ 	.word	0x000000ff
        /*0770*/ 	.word	0x0009a000
        /*0774*/ 	.short	0x0100
        /*0776*/ 	.byte	0x0b
	.zero		1


	//   ....[5]....
        /*0778*/ 	.word	0x000004c0
        /*077c*/ 	.word	0x000000ff
        /*0780*/ 	.word	0x0009a028
        /*0784*/ 	.short	0x0100
        /*0786*/ 	.byte	0x0b
	.zero		1


	//   ....[6]....
        /*0788*/ 	.word	0x000004d0
        /*078c*/ 	.word	0x000000ff
        /*0790*/ 	.word	0x0009a008
        /*0794*/ 	.short	0x0100
        /*0796*/ 	.byte	0x0b
	.zero		1


	//   ....[7]....
        /*0798*/ 	.word	0x000004e0
        /*079c*/ 	.word	0x000000ff
        /*07a0*/ 	.word	0x0009a030
        /*07a4*/ 	.short	0x0100
        /*07a6*/ 	.byte	0x0b
	.zero		1


	//   ....[8]....
        /*07a8*/ 	.word	0x000004f0
        /*07ac*/ 	.word	0x000000ff
        /*07b0*/ 	.word	0x0009a010
        /*07b4*/ 	.short	0x0100
        /*07b6*/ 	.byte	0x0b
	.zero		1


	//   ....[9]....
        /*07b8*/ 	.word	0x00000500
        /*07bc*/ 	.word	0x000000ff
        /*07c0*/ 	.word	0x0009a038
        /*07c4*/ 	.short	0x0100
        /*07c6*/ 	.byte	0x0b
	.zero		1


	//   ....[10]....
        /*07c8*/ 	.word	0x00000510
        /*07cc*/ 	.word	0x000000ff
        /*07d0*/ 	.word	0x0009a018
        /*07d4*/ 	.short	0x0100
        /*07d6*/ 	.byte	0x0b
	.zero		1


	//   ....[11]....
        /*07d8*/ 	.word	0x00000520
        /*07dc*/ 	.word	0x000000ff
        /*07e0*/ 	.word	0x0009a040
        /*07e4*/ 	.short	0x0100
        /*07e6*/ 	.byte	0x0b
	.zero		1


	//   ....[12]....
        /*07e8*/ 	.word	0x00000530
        /*07ec*/ 	.word	0x000000ff
        /*07f0*/ 	.word	0x0009a020
        /*07f4*/ 	.short	0x0100
        /*07f6*/ 	.byte	0x0b
	.zero		1


	//   ....[13]....
        /*07f8*/ 	.word	0x00000540
        /*07fc*/ 	.word	0x000000ff
        /*0800*/ 	.word	0x0009a048
        /*0804*/ 	.short	0x0100
        /*0806*/ 	.byte	0x0b
	.zero		1


	//   ....[14]....
        /*0808*/ 	.word	0x00000670
        /*080c*/ 	.word	0x000000ff
        /*0810*/ 	.word	0x0009a070
        /*0814*/ 	.short	0x0100
        /*0816*/ 	.byte	0x0b
	.zero		1


	//   ....[15]....
        /*0818*/ 	.word	0x00000680
        /*081c*/ 	.word	0x000000ff
        /*0820*/ 	.word	0x0009a080
        /*0824*/ 	.short	0x0100
        /*0826*/ 	.byte	0x0b
	.zero		1


	//   ....[16]....
        /*0828*/ 	.word	0x00000690
        /*082c*/ 	.word	0x000000ff
        /*0830*/ 	.word	0x0009a078
        /*0834*/ 	.short	0x0100
        /*0836*/ 	.byte	0x0b
	.zero		1


	//   ....[17]....
        /*0838*/ 	.word	0x000006a0
        /*083c*/ 	.word	0x000000ff
        /*0840*/ 	.word	0x0009a088
        /*0844*/ 	.short	0x0100
        /*0846*/ 	.byte	0x0b
	.zero		1


	//   ....[18]....
        /*0848*/ 	.word	0x000007e0
        /*084c*/ 	.word	0x000000ff
        /*0850*/ 	.word	0x0009a090
        /*0854*/ 	.short	0x0100
        /*0856*/ 	.byte	0x08
	.zero		1


	//   ....[19]....
        /*0858*/ 	.word	0x000007f0
        /*085c*/ 	.word	0x000000ff
        /*0860*/ 	.word	0x0009a098
        /*0864*/ 	.short	0x0100
        /*0866*/ 	.byte	0x08
	.zero		1


	//   ....[20]....
        /*0868*/ 	.word	0x00000800
        /*086c*/ 	.word	0x000000ff
        /*0870*/ 	.word	0x0009a0a0
        /*0874*/ 	.short	0x0100
        /*0876*/ 	.byte	0x08
	.zero		1


	//   ....[21]....
        /*0878*/ 	.word	0x00000810
        /*087c*/ 	.word	0x000000ff
        /*0880*/ 	.word	0x0009a0a8
        /*0884*/ 	.short	0x0100
        /*0886*/ 	.byte	0x08
	.zero		1


	//   ....[22]....
        /*0888*/ 	.word	0x00000910
        /*088c*/ 	.word	0x000000ff
        /*0890*/ 	.word	0x0009a0c0
        /*0894*/ 	.short	0x0100
        /*0896*/ 	.byte	0x0b
	.zero		1


	//   ....[23]....
        /*0898*/ 	.word	0x00000920
        /*089c*/ 	.word	0x000000ff
        /*08a0*/ 	.word	0x0009a0e0
        /*08a4*/ 	.short	0x0100
        /*08a6*/ 	.byte	0x0b
	.zero		1


	//   ....[24]....
        /*08a8*/ 	.word	0x00000930
        /*08ac*/ 	.word	0x000000ff
        /*08b0*/ 	.word	0x0009a0c8
        /*08b4*/ 	.short	0x0100
        /*08b6*/ 	.byte	0x0b
	.zero		1


	//   ....[25]....
        /*08b8*/ 	.word	0x00000940
        /*08bc*/ 	.word	0x000000ff
        /*08c0*/ 	.word	0x0009a0e8
        /*08c4*/ 	.short	0x0100
        /*08c6*/ 	.byte	0x0b
	.zero		1


	//   ....[26]....
        /*08c8*/ 	.word	0x00000950
        /*08cc*/ 	.word	0x000000ff
        /*08d0*/ 	.word	0x0009a0d0
        /*08d4*/ 	.short	0x0100
        /*08d6*/ 	.byte	0x0b
	.zero		1


	//   ....[27]....
        /*08d8*/ 	.word	0x00000960
        /*08dc*/ 	.word	0x000000ff
        /*08e0*/ 	.word	0x0009a0f0
        /*08e4*/ 	.short	0x0100
        /*08e6*/ 	.byte	0x0b
	.zero		1


	//   ....[28]....
        /*08e8*/ 	.word	0x00000970
        /*08ec*/ 	.word	0x000000ff
        /*08f0*/ 	.word	0x0009a0d8
        /*08f4*/ 	.short	0x0100
        /*08f6*/ 	.byte	0x0b
	.zero		1


	//   ....[29]....
        /*08f8*/ 	.word	0x00000980
        /*08fc*/ 	.word	0x000000ff
        /*0900*/ 	.word	0x0009a0f8
        /*0904*/ 	.short	0x0100
        /*0906*/ 	.byte	0x0b
	.zero		1


	//   ....[30]....
        /*0908*/ 	.word	0x00000f40
        /*090c*/ 	.word	0x000000ff
        /*0910*/ 	.word	0x0009a050
        /*0914*/ 	.short	0x010a
        /*0916*/ 	.byte	0x06
	.zero		1


	//   ....[31]....
        /*0918*/ 	.word	0x00000fc0
        /*091c*/ 	.word	0x000000ff
        /*0920*/ 	.word	0x0009a000
        /*0924*/ 	.short	0x010a
        /*0926*/ 	.byte	0x04
	.zero		1


	//   ....[32]....
        /*0928*/ 	.word	0x00001040
        /*092c*/ 	.word	0x000000ff
        /*0930*/ 	.word	0x00000000
        /*0934*/ 	.short	0x010a
        /*0936*/ 	.byte	0x04
	.zero		1


	//   ....[33]....
        /*0938*/ 	.word	0x00005980
        /*093c*/ 	.word	0x0000001e
        /*0940*/ 	.word	0x00000000
        /*0944*/ 	.short	0x0101
        /*0946*/ 	.byte	0x06
	.zero		1


	//   ....[34]....
        /*0948*/ 	.word	0x00005d80
        /*094c*/ 	.word	0x000000ff
        /*0950*/ 	.word	0x0009a008
        /*0954*/ 	.short	0x010a
        /*0956*/ 	.byte	0x06
	.zero		1


	//   ....[35]....
        /*0958*/ 	.word	0x00008430
        /*095c*/ 	.word	0x000000ff
        /*0960*/ 	.word	0x00000000
        /*0964*/ 	.short	0x0101
        /*0966*/ 	.byte	0x06
	.zero		1


	//   ....[36]....
        /*0968*/ 	.word	0x00008650
        /*096c*/ 	.word	0x000000ff
        /*0970*/ 	.word	0x0009a000
        /*0974*/ 	.short	0x010a
        /*0976*/ 	.byte	0x06
	.zero		1


	//   ....[37]....
        /*0978*/ 	.word	0x0000d1c0
        /*097c*/ 	.word	0x000000ff
        /*0980*/ 	.word	0x0009a000
        /*0984*/ 	.short	0x010a
        /*0986*/ 	.byte	0x0a
	.zero		1


	//   ....[38]....
        /*0988*/ 	.word	0x0000d850
        /*098c*/ 	.word	0x000000ff
        /*0990*/ 	.word	0x0009a000
        /*0994*/ 	.short	0x010a
        /*0996*/ 	.byte	0x0a
	.zero		1


	//   ....[39]....
        /*0998*/ 	.word	0x0000fe10
        /*099c*/ 	.word	0x000000ff
        /*09a0*/ 	.word	0x00000000
        /*09a4*/ 	.short	0x0101
        /*09a6*/ 	.byte	0x0a
	.zero		1


	//   ....[40]....
        /*09a8*/ 	.word	0x0000fee0
        /*09ac*/ 	.word	0x000000ff
        /*09b0*/ 	.word	0x00000000
        /*09b4*/ 	.short	0x0101
        /*09b6*/ 	.byte	0x0a
	.zero		1


	//   ....[41]....
        /*09b8*/ 	.word	0x00010cb0
        /*09bc*/ 	.word	0x000000ff
        /*09c0*/ 	.word	0x0009a098
        /*09c4*/ 	.short	0x010a
        /*09c6*/ 	.byte	0x04
	.zero		1


	//   ....[42]....
        /*09c8*/ 	.word	0x00012b80
        /*09cc*/ 	.word	0x00000000
        /*09d0*/ 	.word	0x0009a090
        /*09d4*/ 	.short	0x0101
        /*09d6*/ 	.byte	0x05
	.zero		1


	//   ....[43]....
        /*09d8*/ 	.word	0x00012cd0
        /*09dc*/ 	.word	0x00000003
        /*09e0*/ 	.word	0x0009a060
        /*09e4*/ 	.short	0x010a
        /*09e6*/ 	.byte	0x3f
	.zero		1


	//   ....[44]....
        /*09e8*/ 	.word	0x00013130
        /*09ec*/ 	.word	0x00000005
        /*09f0*/ 	.word	0x0009a028
        /*09f4*/ 	.short	0x010a
        /*09f6*/ 	.byte	0x3f
	.zero		1


	//   ....[45]....
        /*09f8*/ 	.word	0x000135d0
        /*09fc*/ 	.word	0x00000004
        /*0a00*/ 	.word	0x0009a060
        /*0a04*/ 	.short	0x010a
        /*0a06*/ 	.byte	0x3f
	.zero		1


	//   ....[46]....
        /*0a08*/ 	.word	0x00013aa0
        /*0a0c*/ 	.word	0x00000003
        /*0a10*/ 	.word	0x0009a028
        /*0a14*/ 	.short	0x010a
        /*0a16*/ 	.byte	0x3f
	.zero		1


	//   ....[47]....
        /*0a18*/ 	.word	0x00014030
        /*0a1c*/ 	.word	0x00000006
        /*0a20*/ 	.word	0x0009a028
        /*0a24*/ 	.short	0x010a
        /*0a26*/ 	.byte	0x3f
	.zero		1


	//   ....[48]....
        /*0a28*/ 	.word	0x00014500
        /*0a2c*/ 	.word	0x00000006
        /*0a30*/ 	.word	0x0009a028
        /*0a34*/ 	.short	0x010a
        /*0a36*/ 	.byte	0x3f
	.zero		1


	//   ....[49]....
        /*0a38*/ 	.word	0x000149c0
        /*0a3c*/ 	.word	0x00000003
        /*0a40*/ 	.word	0x0009a050
        /*0a44*/ 	.short	0x010a
        /*0a46*/ 	.byte	0x3f
	.zero		1


	//   ....[50]....
        /*0a48*/ 	.word	0x00014a40
        /*0a4c*/ 	.word	0x00000003
        /*0a50*/ 	.word	0x0009a000
        /*0a54*/ 	.short	0x010a
        /*0a56*/ 	.byte	0x3f
	.zero		1


	//   ....[51]....
        /*0a58*/ 	.word	0x00014aa0
        /*0a5c*/ 	.word	0x00000003
        /*0a60*/ 	.word	0x00000000
        /*0a64*/ 	.short	0x010a
        /*0a66*/ 	.byte	0x3f
	.zero		1


	//   ....[52]....
        /*0a68*/ 	.word	0x00014b20
        /*0a6c*/ 	.word	0x00000003
        /*0a70*/ 	.word	0x0009a008
        /*0a74*/ 	.short	0x010a
        /*0a76*/ 	.byte	0x3f
	.zero		1


	//   ....[53]....
        /*0a78*/ 	.word	0x00014b80
        /*0a7c*/ 	.word	0x00000004
        /*0a80*/ 	.word	0x0009a000
        /*0a84*/ 	.short	0x010a
        /*0a86*/ 	.byte	0x3f
	.zero		1


	//   ....[54]....
        /*0a88*/ 	.word	0x00014be0
        /*0a8c*/ 	.word	0x00000000
        /*0a90*/ 	.word	0x0009a000
        /*0a94*/ 	.short	0x010a
        /*0a96*/ 	.byte	0x3f
	.zero		1


	//   ....[55]....
        /*0a98*/ 	.word	0x00014c40
        /*0a9c*/ 	.word	0x00000003
        /*0aa0*/ 	.word	0x0009a098
        /*0aa4*/ 	.short	0x010a
        /*0aa6*/ 	.byte	0x3f
	.zero		1


	//   ....[56]....
        /*0aa8*/ 	.word	0x00014c90
        /*0aac*/ 	.word	0x00000003
        /*0ab0*/ 	.word	0x0009a060
        /*0ab4*/ 	.short	0x010a
        /*0ab6*/ 	.byte	0x3f
	.zero		1


	//   ....[57]....
        /*0ab8*/ 	.word	0x00014ce0
        /*0abc*/ 	.word	0x00000005
        /*0ac0*/ 	.word	0x0009a028
        /*0ac4*/ 	.short	0x010a
        /*0ac6*/ 	.byte	0x3f
	.zero		1


	//   ....[58]....
        /*0ac8*/ 	.word	0x00014d30
        /*0acc*/ 	.word	0x00000004
        /*0ad0*/ 	.word	0x0009a060
        /*0ad4*/ 	.short	0x010a
        /*0ad6*/ 	.byte	0x3f
	.zero		1


	//   ....[59]....
        /*0ad8*/ 	.word	0x00014d80
        /*0adc*/ 	.word	0x00000003
        /*0ae0*/ 	.word	0x0009a028
        /*0ae4*/ 	.short	0x010a
        /*0ae6*/ 	.byte	0x3f
	.zero		1


	//   ....[60]....
        /*0ae8*/ 	.word	0x00014dd0
        /*0aec*/ 	.word	0x00000006
        /*0af0*/ 	.word	0x0009a028
        /*0af4*/ 	.short	0x010a
        /*0af6*/ 	.byte	0x3f
	.zero		1


	//   ....[61]....
        /*0af8*/ 	.word	0x00014e20
        /*0afc*/ 	.word	0x00000006
        /*0b00*/ 	.word	0x0009a028
        /*0b04*/ 	.short	0x010a
        /*0b06*/ 	.byte	0x3f
	.zero		1


	//----- nvinfo : EIATTR_NUM_MBARRIERS
	.align		4
.L_40:
        /*0b08*/ 	.byte	0x03, 0x38
        /*0b0a*/ 	.short	0x001e


	//----- nvinfo : EIATTR_EXIT_INSTR_OFFSETS
	.align		4
        /*0b0c*/ 	.byte	0x04, 0x1c
        /*0b0e*/ 	.short	(.L_42 - .L_41)


	//   ....[0]....
.L_41:
        /*0b10*/ 	.word	0x00000a30


	//   ....[1]....
        /*0b14*/ 	.word	0x00012b90


	//   ....[2]....
        /*0b18*/ 	.word	0x00012bd0


	//   ....[3]....
        /*0b1c*/ 	.word	0x00013f00


	//   ....[4]....
        /*0b20*/ 	.word	0x000149a0


	//----- nvinfo : EIATTR_MAX_THREADS
	.align		4
.L_42:
        /*0b24*/ 	.byte	0x04, 0x05
        /*0b26*/ 	.short	(.L_44 - .L_43)
.L_43:
        /*0b28*/ 	.word	0x00000180
        /*0b2c*/ 	.word	0x00000001
        /*0b30*/ 	.word	0x00000001


	//----- nvinfo : EIATTR_CRS_STACK_SIZE
	.align		4
.L_44:
        /*0b34*/ 	.byte	0x04, 0x1e
        /*0b36*/ 	.short	(.L_46 - .L_45)
.L_45:
        /*0b38*/ 	.word	0x00000000


	//----- nvinfo : EIATTR_CBANK_PARAM_SIZE
	.align		4
.L_46:
        /*0b3c*/ 	.byte	0x03, 0x19
        /*0b3e*/ 	.short	0x0870


	//----- nvinfo : EIATTR_PARAM_CBANK
	.align		4
        /*0b40*/ 	.byte	0x04, 0x0a
        /*0b42*/ 	.short	(.L_48 - .L_47)
	.align		4
.L_47:
        /*0b44*/ 	.word	index@(.nv.constant0._ZN7cutlass13device_kernelINS_4fmha6kernel28FmhaKernelTmaWarpSpecializedINS1_10collective30FmhaMainloopTmaWarpSpecializedINS_6half_tEffN4cute5tupleIJNS7_1CILi128EEENS9_ILi256EEENS9_ILi224EEEEEENS8_IJiNS9_ILi1EEENS8_IJiiEEEEEESG_SG_NS4_13DefaultFusionEJEEENS4_15FmhaFwdEpilogueIS6_fNS8_IJNS9_ILi64EEESC_SB_EEEEENS2_23IndividualTileSchedulerEJEEEEEvNT_6ParamsE)
        /*0b48*/ 	.short	0x0210
        /*0b4a*/ 	.short	0x0870


	//----- nvinfo : EIATTR_SW_WAR
	.align		4
.L_48:
        /*0b4c*/ 	.byte	0x04, 0x36
        /*0b4e*/ 	.short	(.L_50 - .L_49)
.L_49:
        /*0b50*/ 	.word	0x00000008
.L_50:


//--------------------- .nv.callgraph             --------------------------
	.section	.nv.callgraph,"",@"SHT_CUDA_CALLGRAPH"
	.align	4
	.sectionentsize	8
	.align		4
        /*0000*/ 	.word	0x00000000
	.align		4
        /*0004*/ 	.word	0xffffffff
	.align		4
        /*0008*/ 	.word	index@(_ZN7cutlass13device_kernelINS_4fmha6kernel28FmhaKernelTmaWarpSpecializedINS1_10collective30FmhaMainloopTmaWarpSpecializedINS_6half_tEffN4cute5tupleIJNS7_1CILi128EEENS9_ILi256EEENS9_ILi224EEEEEENS8_IJiNS9_ILi1EEENS8_IJiiEEEEEESG_SG_NS4_13DefaultFusionEJEEENS4_15FmhaFwdEpilogueIS6_fNS8_IJNS9_ILi64EEESC_SB_EEEEENS2_23IndividualTileSchedulerEJEEEEEvNT_6ParamsE)
	.align		4
        /*000c*/ 	.word	index@(__assertfail)
	.align		4
        /*0010*/ 	.word	0x00000000
	.align		4
        /*0014*/ 	.word	0xfffffffe
	.align		4
        /*0018*/ 	.word	0x00000000
	.align		4
        /*001c*/ 	.word	0xfffffffd
	.align		4
        /*0020*/ 	.word	0x00000000
	.align		4
        /*0024*/ 	.word	0xfffffffc


//--------------------- .nv.constant4             --------------------------
	.section	.nv.constant4,"a",@progbits
	.align	8
	.align		8
.nv.constant4:
        /*0000*/ 	.dword	__assertfail
	.align		8
        /*0008*/ 	.dword	__unnamed_1
	.align		8
        /*0010*/ 	.dword	__unnamed_2
	.align		8
        /*0018*/ 	.dword	_ZN39_INTERNAL_381d5504_4_k_cu_28fdf18d_26194cuda3std3__45__cpo5beginE
	.align		8
        /*0020*/ 	.dword	_ZN39_INTERNAL_381d5504_4_k_cu_28fdf18d_26194cuda3std3__45__cpo3endE
	.align		8
        /*0028*/ 	.dword	_ZN39_INTERNAL_381d5504_4_k_cu_28fdf18d_26194cuda3std3__45__cpo6cbeginE
	.align		8
        /*0030*/ 	.dword	_ZN39_INTERNAL_381d5504_4_k_cu_28fdf18d_26194cuda3std3__45__cpo4cendE
	.align		8
        /*0038*/ 	.dword	_ZN39_INTERNAL_381d5504_4_k_cu_28fdf18d_26194cuda3std3__441_GLOBAL__N__381d5504_4_k_cu_28fdf18d_26196ignoreE
	.align		8
        /*0040*/ 	.dword	_ZN39_INTERNAL_381d5504_4_k_cu_28fdf18d_26194cuda3std3__419piecewise_constructE
	.align		8
        /*0048*/ 	.dword	_ZN39_INTERNAL_381d5504_4_k_cu_28fdf18d_26194cuda3std3__48in_placeE
	.align		8
        /*0050*/ 	.dword	_ZN39_INTERNAL_381d5504_4_k_cu_28fdf18d_26194cuda3std6ranges3__45__cpo4swapE
	.align		8
        /*0058*/ 	.dword	_ZN39_INTERNAL_381d5504_4_k_cu_28fdf18d_26194cuda3std6ranges3__45__cpo9iter_moveE
	.align		8
        /*0060*/ 	.dword	_ZN39_INTERNAL_381d5504_4_k_cu_28fdf18d_26194cute7productE
	.align		8
        /*0068*/ 	.dword	_ZN39_INTERNAL_381d5504_4_k_cu_28fdf18d_26194cute1_E
	.align		8
        /*0070*/ 	.dword	$str$24
	.align		8
        /*0078*/ 	.dword	$str$25


//--------------------- .text._ZN7cutlass13device_kernelINS_4fmha6kernel28FmhaKernelTmaWarpSpecializedINS1_10collective30FmhaMainloopTmaWarpSpecializedINS_6half_tEffN4cute5tupleIJNS7_1CILi128EEENS9_ILi256EEENS9_ILi224EEEEEENS8_IJiNS9_ILi1EEENS8_IJiiEEEEEESG_SG_NS4_13DefaultFusionEJEEENS4_15FmhaFwdEpilogueIS6_fNS8_IJNS9_ILi64EEESC_SB_EEEEENS2_23IndividualTileSchedulerEJEEEEEvNT_6ParamsE --------------------------
	.section	.text._ZN7cutlass13device_kernelINS_4fmha6kernel28FmhaKernelTmaWarpSpecializedINS1_10collective30FmhaMainloopTmaWarpSpecializedINS_6half_tEffN4cute5tupleIJNS7_1CILi128EEENS9_ILi256EEENS9_ILi224EEEEEENS8_IJiNS9_ILi1EEENS8_IJiiEEEEEESG_SG_NS4_13DefaultFusionEJEEENS4_15FmhaFwdEpilogueIS6_fNS8_IJNS9_ILi64EEESC_SB_EEEEENS2_23IndividualTileSchedulerEJEEEEEvNT_6ParamsE,"ax",@progbits
	.align	128
.text._ZN7cutlass13device_kernelINS_4fmha6kernel28FmhaKernelTmaWarpSpecializedINS1_10collective30FmhaMainloopTmaWarpSpecializedINS_6half_tEffN4cute5tupleIJNS7_1CILi128EEENS9_ILi256EEENS9_ILi224EEEEEENS8_IJiNS9_ILi1EEENS8_IJiiEEEEEESG_SG_NS4_13DefaultFusionEJEEENS4_15FmhaFwdEpilogueIS6_fNS8_IJNS9_ILi64EEESC_SB_EEEEENS2_23IndividualTileSchedulerEJEEEEEvNT_6ParamsE:
        .type           _ZN7cutlass13device_kernelINS_4fmha6kernel28FmhaKernelTmaWarpSpecializedINS1_10collective30FmhaMainloopTmaWarpSpecializedINS_6half_tEffN4cute5tupleIJNS7_1CILi128EEENS9_ILi256EEENS9_ILi224EEEEEENS8_IJiNS9_ILi1EEENS8_IJiiEEEEEESG_SG_NS4_13DefaultFusionEJEEENS4_15FmhaFwdEpilogueIS6_fNS8_IJNS9_ILi64EEESC_SB_EEEEENS2_23IndividualTileSchedulerEJEEEEEvNT_6ParamsE,@function
        .size           _ZN7cutlass13device_kernelINS_4fmha6kernel28FmhaKernelTmaWarpSpecializedINS1_10collective30FmhaMainloopTmaWarpSpecializedINS_6half_tEffN4cute5tupleIJNS7_1CILi128EEENS9_ILi256EEENS9_ILi224EEEEEENS8_IJiNS9_ILi1EEENS8_IJiiEEEEEESG_SG_NS4_13DefaultFusionEJEEENS4_15FmhaFwdEpilogueIS6_fNS8_IJNS9_ILi64EEESC_SB_EEEEENS2_23IndividualTileSchedulerEJEEEEEvNT_6ParamsE,(.L_x_116 - _ZN7cutlass13device_kernelINS_4fmha6kernel28FmhaKernelTmaWarpSpecializedINS1_10collective30FmhaMainloopTmaWarpSpecializedINS_6half_tEffN4cute5tupleIJNS7_1CILi128EEENS9_ILi256EEENS9_ILi224EEEEEENS8_IJiNS9_ILi1EEENS8_IJiiEEEEEESG_SG_NS4_13DefaultFusionEJEEENS4_15FmhaFwdEpilogueIS6_fNS8_IJNS9_ILi64EEESC_SB_EEEEENS2_23IndividualTileSchedulerEJEEEEEvNT_6ParamsE)
        .other          _ZN7cutlass13device_kernelINS_4fmha6kernel28FmhaKernelTmaWarpSpecializedINS1_10collective30FmhaMainloopTmaWarpSpecializedINS_6half_tEffN4cute5tupleIJNS7_1CILi128EEENS9_ILi256EEENS9_ILi224EEEEEENS8_IJiNS9_ILi1EEENS8_IJiiEEEEEESG_SG_NS4_13DefaultFusionEJEEENS4_15FmhaFwdEpilogueIS6_fNS8_IJNS9_ILi64EEESC_SB_EEEEENS2_23IndividualTileSchedulerEJEEEEEvNT_6ParamsE,@"STO_CUDA_ENTRY STV_DEFAULT"
_ZN7cutlass13device_kernelINS_4fmha6kernel28FmhaKernelTmaWarpSpecializedINS1_10collective30FmhaMainloopTmaWarpSpecializedINS_6half_tEffN4cute5tupleIJNS7_1CILi128EEENS9_ILi256EEENS9_ILi224EEEEEENS8_IJiNS9_ILi1EEENS8_IJiiEEEEEESG_SG_NS4_13DefaultFusionEJEEENS4_15FmhaFwdEpilogueIS6_fNS8_IJNS9_ILi64EEESC_SB_EEEEENS2_23IndividualTileSchedulerEJEEEEEvNT_6ParamsE:
[----:B------:R-:W1:Y:S02]  /*0000*/  LDC R1, c[0x0][0x28] ;  /* 0x00000a00ff017b82 */ /* 0x000e640000000800 */
[----:B-1----:R-:W-:Y:S01]  /*0010*/  IADD3 R1, R1, -0xb0, RZ ;  /* 0xffffff5001017810 */ /* 0x002fe20007ffe0ff */
[----:B------:R-:W1:Y:S01]  /*0020*/  S2R R6, SR_TID.X ;  /* 0x0000000000067919 */ /* 0x000e620000002100 */
[----:B------:R-:W-:Y:S01]  /*0030*/  ELECT P1, URZ, PT ;  /* 0x00000000003f782f */ /* 0x000fe20003820000 */
[----:B------:R-:W-:Y:S01]  /*0040*/  BSSY B0, `(.L_x_0) ;  /* 0x0000017000007945 */ /* 0x000fe20003800000 */
[----:B-1----:R-:W-:-:S05]  /*0050*/  SHF.R.U32.HI R0, RZ, 0x5, R6 ;  /* 0x00000005ff007819 */ /* 0x002fca0000011606 */
[----:B------:R-:W1:Y:S02]  /*0060*/  SHFL.IDX PT, R2, R0, RZ, 0x1f ;  /* 0x00001fff00027589 */ /* 0x000e6400000e0000 */
[----:B-1----:R-:W-:Y:S02]  /*0070*/  R2UR UR4, R2 ;  /* 0x00000000020472ca */ /* 0x002fe400000e0000 */
[----:B------:R-:W-:-:S06]  /*0080*/  SHF.R.U32.HI R2, RZ, 0x7, R6 ;  /* 0x00000007ff027819 */ /* 0x000fcc0000011606 */
[----:B------:R-:W1:Y:S05]  /*0090*/  SHFL.IDX PT, R2, R2, RZ, 0x1f ;  /* 0x00001fff02027589 */ /* 0x000e6a00000e0000 */
[----:B------:R-:W-:Y:S02]  /*00a0*/  USHF.R.S32.HI UR5, URZ, 0x1f, UR4 ;  /* 0x0000001f3f057899 */ /* 0x000fe40008011404 */
[----:B------:R-:W-:Y:S02]  /*00b0*/  ISETP.NE.OR P0, PT, RZ, UR4, !P1 ;  /* 0x00000004ff007c0c */ /* 0x000fe4000cf05670 */
[----:B------:R-:W-:-:S04]  /*00c0*/  ULEA.HI UR5, UR5, UR4, URZ, 0x2 ;  /* 0x0000000405057291 */ /* 0x000fc8000f8f103f */
[----:B------:R-:W-:-:S04]  /*00d0*/  ULOP3.LUT UR5, UR5, 0xfffffffc, URZ, 0xc0, !UPT ;  /* 0xfffffffc05057892 */ /* 0x000fc8000f8ec03f */
[----:B------:R-:W-:-:S03]  /*00e0*/  UIADD3 UR6, UR4, -UR5, URZ ;  /* 0x8000000504067290 */ /* 0x000fc6000fffe03f */
[----:B------:R-:W-:Y:S09]  /*00f0*/  @P0 BRA `(.L_x_1) ;  /* 0x00000000002c0947 */ /* 0x000ff20003800000 */
[----:B------:R-:W-:Y:S02]  /*0100*/  ULDC.64 UR4, c[0x0][0x198] ;  /* 0x0000660000047ab9 */ /* 0x000fe40000000a00 */
[----:B------:R-:W-:Y:S02]  /*0110*/  UIADD3 UR8, UP0, UR4, 0xf0, URZ ;  /* 0x000000f004087890 */ /* 0x000fe4000ff1e03f */
[----:B------:R-:W-:Y:S02]  /*0120*/  UIADD3 UR10, UP1, UR4, 0x1f0, URZ ;  /* 0x000001f0040a7890 */ /* 0x000fe4000ff3e03f */
[----:B------:R-:W-:Y:S02]  /*0130*/  UIADD3 UR4, UP2, UR4, 0x2f0, URZ ;  /* 0x000002f004047890 */ /* 0x000fe4000ff5e03f */
[----:B------:R-:W-:Y:S02]  /*0140*/  UIADD3.X UR9, URZ, UR5, URZ, UP0, !UPT ;  /* 0x000000053f097290 */ /* 0x000fe400087fe43f */
[----:B------:R-:W-:-:S02]  /*0150*/  UIADD3.X UR11, URZ, UR5, URZ, UP1, !UPT ;  /* 0x000000053f0b7290 */ /* 0x000fc40008ffe43f */
[----:B------:R-:W-:-:S05]  /*0160*/  UIADD3.X UR5, URZ, UR5, URZ, UP2, !UPT ;  /* 0x000000053f057290 */ /* 0x000fca00097fe43f */
[----:B------:R2:W-:Y:S02]  /*0170*/  UTMACCTL.PF [UR8] ;  /* 0x00000000080079b9 */ /* 0x0005e40008040000 */
[----:B------:R2:W-:Y:S02]  /*0180*/  UTMACCTL.PF [UR10] ;  /* 0x000000000a0079b9 */ /* 0x0005e40008040000 */
[----:B------:R2:W-:Y:S02]  /*0190*/  UTMACCTL.PF [UR4] ;  /* 0x00000000040079b9 */ /* 0x0005e40008040000 */
[----:B--2---:R-:W-:Y:S01]  /*01a0*/  NOP ;  /* 0x0000000000007918 */ /* 0x004fe20000000000 */
.L_x_1:
[----:B------:R-:W-:Y:S05]  /*01b0*/  BSYNC B0 ;  /* 0x0000000000007941 */ /* 0x000fea0003800000 */
.L_x_0:
[----:B------:R-:W2:Y:S01]  /*01c0*/  SHFL.IDX PT, R3, R0, RZ, 0x1f ;  /* 0x00001fff00037589 */ /* 0x000ea200000e0000 */
[----:B-1----:R-:W-:Y:S01]  /*01d0*/  R2UR UR4, R2 ;  /* 0x00000000020472ca */ /* 0x002fe200000e0000 */
[----:B------:R-:W-:-:S12]  /*01e0*/  UISETP.NE.AND UP0, UPT, UR6, 0x1, UPT ;  /* 0x000000010600788c */ /* 0x000fd8000bf05270 */
[----:B------:R-:W-:Y:S01]  /*01f0*/  MOV R4, UR4 ;  /* 0x0000000400047c02 */ /* 0x000fe20008000f00 */
[----:B------:R-:W-:Y:S02]  /*0200*/  UIADD3 UR10, UR4, -0x1, URZ ;  /* 0xffffffff040a7890 */ /* 0x000fe4000fffe03f */
[----:B------:R-:W-:Y:S02]  /*0210*/  UISETP.EQ.AND UP0, UPT, UR4, URZ, !UP0 ;  /* 0x0000003f0400728c */ /* 0x000fe4000c702270 */
[----:B------:R1:W-:Y:S01]  /*0220*/  STL [R1+0xa0], R4 ;  /* 0x0000a00401007387 */ /* 0x0003e20000100800 */
[----:B------:R-:W-:Y:S02]  /*0230*/  UISETP.GE.U32.AND UP1, UPT, UR10, 0x4, UPT ;  /* 0x000000040a00788c */ /* 0x000fe4000bf26070 */
[----:B------:R-:W-:Y:S01]  /*0240*/  USEL UR7, URZ, 0x1, !UP0 ;  /* 0x000000013f077887 */ /* 0x000fe2000c000000 */
[----:B--2---:R-:W-:-:S03]  /*0250*/  ISETP.NE.AND P0, PT, R3, RZ, PT ;  /* 0x000000ff0300720c */ /* 0x004fc60003f05270 */
[----:B------:R-:W-:-:S10]  /*0260*/  USEL UR7, UR7, 0x2, UP1 ;  /* 0x0000000207077887 */ /* 0x000fd40008800000 */
[----:B-1----:R-:W-:Y:S05]  /*0270*/  @P0 BRA `(.L_x_2) ;  /* 0x0000000000480947 */ /* 0x002fea0003800000 */
[----:B------:R-:W1:Y:S01]  /*0280*/  S2UR UR11, SR_CgaCtaId ;  /* 0x00000000000b79c3 */ /* 0x000e620000008800 */
[----:B------:R-:W-:Y:S01]  /*0290*/  UMOV UR4, 0x400 ;  /* 0x0000040000047882 */ /* 0x000fe20000000000 */
[----:B------:R-:W-:Y:S01]  /*02a0*/  UMOV UR5, 0x1 ;  /* 0x0000000100057882 */ /* 0x000fe20000000000 */
[----:B------:R-:W-:Y:S01]  /*02b0*/  UMOV UR8, 0x80 ;  /* 0x0000008000087882 */ /* 0x000fe20000000000 */
[----:B------:R-:W-:Y:S01]  /*02c0*/  ELECT P0, URZ, PT ;  /* 0x00000000003f782f */ /* 0x000fe20003800000 */
[----:B------:R-:W-:-:S04]  /*02d0*/  UIADD3 UR8, -UR8, 0x100000, URZ ;  /* 0x0010000008087890 */ /* 0x000fc8000fffe13f */
[----:B------:R-:W-:Y:S02]  /*02e0*/  USHF.L.U32 UR9, UR8, 0xb, URZ ;  /* 0x0000000b08097899 */ /* 0x000fe4000800063f */
[----:B------:R-:W-:Y:S02]  /*02f0*/  USHF.L.U32 UR8, UR8, 0x1, URZ ;  /* 0x0000000108087899 */ /* 0x000fe4000800063f */
[----:B-1----:R-:W-:Y:S02]  /*0300*/  ULEA UR11, UR11, UR4, 0x18 ;  /* 0x000000040b0b7291 */ /* 0x002fe4000f8ec03f */
[----:B------:R-:W-:-:S04]  /*0310*/  UIADD3 UR4, -UR5, 0x100000, URZ ;  /* 0x0010000005047890 */ /* 0x000fc8000fffe13f */
[----:B------:R-:W-:Y:S02]  /*0320*/  USHF.L.U32 UR5, UR4, 0xb, URZ ;  /* 0x0000000b04057899 */ /* 0x000fe4000800063f */
[----:B------:R-:W-:Y:S01]  /*0330*/  USHF.L.U32 UR4, UR4, 0x1, URZ ;  /* 0x0000000104047899 */ /* 0x000fe2000800063f */
[----:B------:R-:W1:Y:S11]  /*0340*/  FENCE.VIEW.ASYNC.S ;  /* 0x00000000000073c6 */ /* 0x000e760000000000 */
[----:B-1----:R1:W2:Y:S01]  /*0350*/  SYNCS.EXCH.64 URZ, [UR11+0x9a050], UR4 ;  /* 0x09a050040b3f75b2 */ /* 0x0022a20008000100 */
[----:B------:R1:W3:Y:S01]  /*0360*/  SYNCS.EXCH.64 URZ, [UR11+0x9a060], UR8 ;  /* 0x09a060080b3f75b2 */ /* 0x0002e20008000100 */
[----:B------:R1:W4:Y:S01]  /*0370*/  SYNCS.EXCH.64 URZ, [UR11+0x9a058], UR4 ;  /* 0x09a058040b3f75b2 */ /* 0x0003220008000100 */
[----:B------:R1:W1:Y:S01]  /*0380*/  SYNCS.EXCH.64 URZ, [UR11+0x9a068], UR8 ;  /* 0x09a068080b3f75b2 */ /* 0x0002620008000100 */
[----:B------:R-:W-:Y:S01]  /*0390*/  NOP ;  /* 0x0000000000007918 */ /* 0x000fe20000000000 */
.L_x_2:
[----:B------:R-:W5:Y:S01]  /*03a0*/  SHFL.IDX PT, R2, R0, RZ, 0x1f ;  /* 0x00001fff00027589 */ /* 0x000f6200000e0000 */
[----:B------:R-:W-:Y:S01]  /*03b0*/  NOP ;  /* 0x0000000000007918 */ /* 0x000fe20000000000 */
[----:B-----5:R-:W-:-:S13]  /*03c0*/  ISETP.NE.AND P0, PT, R2, RZ, PT ;  /* 0x000000ff0200720c */ /* 0x020fda0003f05270 */
[----:B------:R-:W-:Y:S05]  /*03d0*/  @P0 BRA `(.L_x_3) ;  /* 0x0000000000600947 */ /* 0x000fea0003800000 */
[----:B-1----:R-:W1:Y:S01]  /*03e0*/  S2UR UR5, SR_CgaCtaId ;  /* 0x00000000000579c3 */ /* 0x002e620000008800 */
[----:B------:R-:W-:Y:S01]  /*03f0*/  UMOV UR4, 0x400 ;  /* 0x0000040000047882 */ /* 0x000fe20000000000 */
[----:B------:R-:W-:Y:S01]  /*0400*/  UMOV UR8, 0x1 ;  /* 0x0000000100087882 */ /* 0x000fe20000000000 */
[----:B------:R-:W-:Y:S01]  /*0410*/  UMOV UR12, 0x100 ;  /* 0x00000100000c7882 */ /* 0x000fe20000000000 */
[----:B------:R-:W-:-:S04]  /*0420*/  UIADD3 UR8, -UR8, 0x100000, URZ ;  /* 0x0010000008087890 */ /* 0x000fc8000fffe13f */
[----:B------:R-:W-:Y:S02]  /*0430*/  USHF.L.U32 UR9, UR8, 0xb, URZ ;  /* 0x0000000b08097899 */ /* 0x000fe4000800063f */
[----:B------:R-:W-:Y:S01]  /*0440*/  USHF.L.U32 UR8, UR8, 0x1, URZ ;  /* 0x0000000108087899 */ /* 0x000fe2000800063f */
[----:B------:R-:W-:Y:S01]  /*0450*/  ELECT P0, URZ, PT ;  /* 0x00000000003f782f */ /* 0x000fe20003800000 */
[----:B-1----:R-:W-:Y:S02]  /*0460*/  ULEA UR11, UR5, UR4, 0x18 ;  /* 0x00000004050b7291 */ /* 0x002fe4000f8ec03f */
[----:B------:R-:W-:-:S04]  /*0470*/  UIADD3 UR4, -UR12, 0x100000, URZ ;  /* 0x001000000c047890 */ /* 0x000fc8000fffe13f */
[----:B------:R-:W-:Y:S02]  /*0480*/  USHF.L.U32 UR5, UR4, 0xb, URZ ;  /* 0x0000000b04057899 */ /* 0x000fe4000800063f */
[----:B------:R-:W-:Y:S01]  /*0490*/  USHF.L.U32 UR4, UR4, 0x1, URZ ;  /* 0x0000000104047899 */ /* 0x000fe2000800063f */
[----:B------:R-:W1:Y:S03]  /*04a0*/  FENCE.VIEW.ASYNC.S ;  /* 0x00000000000073c6 */ /* 0x000e660000000000 */
[----:B-1----:R1:W1:Y:S08]  /*04b0*/  SYNCS.EXCH.64 URZ, [UR11+0x9a000], UR8 ;  /* 0x09a000080b3f75b2 */ /* 0x0022700008000100 */
[----:B------:R1:W1:Y:S01]  /*04c0*/  SYNCS.EXCH.64 URZ, [UR11+0x9a028], UR4 ;  /* 0x09a028040b3f75b2 */ /* 0x0002620008000100 */
        /* <DEDUP_REMOVED lines=8> */
[----:B------:R-:W-:Y:S01]  /*0550*/  NOP ;  /* 0x0000000000007918 */ /* 0x000fe20000000000 */
.L_x_3:
        /* <DEDUP_REMOVED lines=21> */
[----:B------:R-:W-:Y:S01]  /*06b0*/  NOP ;  /* 0x0000000000007918 */ /* 0x000fe20000000000 */
.L_x_4:
[----:B------:R-:W5:Y:S01]  /*06c0*/  SHFL.IDX PT, R2, R0, RZ, 0x1f ;  /* 0x00001fff00027589 */ /* 0x000f6200000e0000 */
[----:B------:R-:W-:Y:S01]  /*06d0*/  ELECT P0, URZ, PT ;  /* 0x00000000003f782f */ /* 0x000fe20003800000 */
[----:B------:R-:W-:Y:S01]  /*06e0*/  NOP ;  /* 0x0000000000007918 */ /* 0x000fe20000000000 */
[----:B-1----:R-:W-:Y:S02]  /*06f0*/  UMOV UR4, 0x80 ;  /* 0x0000008000047882 */ /* 0x002fe40000000000 */
[C---:B-----5:R-:W-:Y:S02]  /*0700*/  ISETP.NE.OR P0, PT, R2.reuse, RZ, !P0 ;  /* 0x000000ff0200720c */ /* 0x060fe40004705670 */
[----:B------:R-:W-:-:S11]  /*0710*/  ISETP.NE.AND P2, PT, R2, RZ, PT ;  /* 0x000000ff0200720c */ /* 0x000fd60003f45270 */
[----:B------:R-:W-:Y:S01]  /*0720*/  VOTEU.ALL UP0, P0 ;  /* 0x00000000003f7886 */ /* 0x000fe20000000000 */
[----:B------:R-:W-:Y:S01]  /*0730*/  VOTEU.ALL UP2, P0 ;  /* 0x00000000003f7886 */ /* 0x000fe20000040000 */
[----:B------:R-:W-:Y:S01]  /*0740*/  VOTEU.ALL UP3, P0 ;  /* 0x00000000003f7886 */ /* 0x000fe20000060000 */
[----:B------:R-:W-:Y:S02]  /*0750*/  VOTEU.ALL UP4, P0 ;  /* 0x00000000003f7886 */ /* 0x000fe40000080000 */
[----:B------:R-:W1:Y:S01]  /*0760*/  @!UP0 S2UR UR9, SR_CgaCtaId ;  /* 0x00000000000989c3 */ /* 0x000e620000008800 */
[----:B------:R-:W-:Y:S01]  /*0770*/  @!UP0 UMOV UR8, 0x400 ;  /* 0x0000040000088882 */ /* 0x000fe20000000000 */
[----:B------:R-:W-:-:S04]  /*0780*/  @!UP0 UIADD3 UR4, -UR4, 0x100000, URZ ;  /* 0x0010000004048890 */ /* 0x000fc8000fffe13f */
[----:B------:R-:W-:Y:S02]  /*0790*/  @!UP0 USHF.L.U32 UR5, UR4, 0xb, URZ ;  /* 0x0000000b04058899 */ /* 0x000fe4000800063f */
[----:B------:R-:W-:Y:S02]  /*07a0*/  @!UP0 USHF.L.U32 UR4, UR4, 0x1, URZ ;  /* 0x0000000104048899 */ /* 0x000fe4000800063f */
[----:B-1----:R-:W-:Y:S01]  /*07b0*/  @!UP0 ULEA UR8, UR9, UR8, 0x18 ;  /* 0x0000000809088291 */ /* 0x002fe2000f8ec03f */
[----:B------:R-:W-:Y:S01]  /*07c0*/  VOTEU.ALL UP0, P0 ;  /* 0x00000000003f7886 */ /* 0x000fe20000000000 */
[----:B------:R-:W1:Y:S10]  /*07d0*/  FENCE.VIEW.ASYNC.S ;  /* 0x00000000000073c6 */ /* 0x000e740000000000 */
[----:B-1----:R1:W1:Y:S01]  /*07e0*/  @!UP0 SYNCS.EXCH.64 URZ, [UR8+0x9a090], UR4 ;  /* 0x09a09004083f85b2 */ /* 0x0022620008000100 */
[----:B------:R1:W1:Y:S01]  /*07f0*/  @!UP2 SYNCS.EXCH.64 URZ, [UR8+0x9a098], UR4 ;  /* 0x09a09804083fa5b2 */ /* 0x0002620008000100 */
[----:B------:R1:W1:Y:S01]  /*0800*/  @!UP3 SYNCS.EXCH.64 URZ, [UR8+0x9a0a0], UR4 ;  /* 0x09a0a004083fb5b2 */ /* 0x0002620008000100 */
[----:B------:R1:W1:Y:S01]  /*0810*/  @!UP4 SYNCS.EXCH.64 URZ, [UR8+0x9a0a8], UR4 ;  /* 0x09a0a804083fc5b2 */ /* 0x0002620008000100 */
[----:B------:R-:W-:Y:S01]  /*0820*/  NOP ;  /* 0x0000000000007918 */ /* 0x000fe20000000000 */
[----:B------:R-:W-:Y:S05]  /*0830*/  @P2 BRA `(.L_x_5) ;  /* 0x0000000000582947 */ /* 0x000fea0003800000 */
[----:B-1----:R-:W1:Y:S01]  /*0840*/  S2UR UR5, SR_CgaCtaId ;  /* 0x00000000000579c3 */ /* 0x002e620000008800 */
[----:B------:R-:W-:Y:S01]  /*0850*/  UMOV UR4, 0x400 ;  /* 0x0000040000047882 */ /* 0x000fe20000000000 */
[----:B------:R-:W-:Y:S01]  /*0860*/  UMOV UR8, 0x20 ;  /* 0x0000002000087882 */ /* 0x000fe20000000000 */
[----:B------:R-:W-:Y:S01]  /*0870*/  UMOV UR9, 0x80 ;  /* 0x0000008000097882 */ /* 0x000fe20000000000 */
[----:B------:R-:W-:Y:S01]  /*0880*/  ELECT P0, URZ, PT ;  /* 0x00000000003f782f */ /* 0x000fe20003800000 */
[----:B-1----:R-:W-:Y:S02]  /*0890*/  ULEA UR11, UR5, UR4, 0x18 ;  /* 0x00000004050b7291 */ /* 0x002fe4000f8ec03f */
[----:B------:R-:W-:-:S04]  /*08a0*/  UIADD3 UR4, -UR8, 0x100000, URZ ;  /* 0x0010000008047890 */ /* 0x000fc8000fffe13f */
[----:B------:R-:W-:Y:S02]  /*08b0*/  USHF.L.U32 UR5, UR4, 0xb, URZ ;  /* 0x0000000b04057899 */ /* 0x000fe4000800063f */
[----:B------:R-:W-:Y:S02]  /*08c0*/  USHF.L.U32 UR4, UR4, 0x1, URZ ;  /* 0x0000000104047899 */ /* 0x000fe4000800063f */
        /* <DEDUP_REMOVED lines=13> */
.L_x_5:
[----:B-1----:R-:W-:Y:S01]  /*09a0*/  R2UR UR4, R4 ;  /* 0x00000000040472ca */ /* 0x002fe200000e0000 */
[----:B------:R-:W-:Y:S01]  /*09b0*/  NOP ;  /* 0x0000000000007918 */ /* 0x000fe20000000000 */
[----:B------:R-:W-:Y:S01]  /*09c0*/  MOV R0, UR6 ;  /* 0x0000000600007c02 */ /* 0x000fe20008000f00 */
[----:B--234-:R-:W-:Y:S03]  /*09d0*/  BAR.SYNC.DEFER_BLOCKING 0x0 ;  /* 0x0000000000007b1d */ /* 0x01cfe60000010000 */
[----:B------:R-:W-:-:S07]  /*09e0*/  ISETP.EQ.AND P2, PT, R0, 0x1, P1 ;  /* 0x000000010000780c */ /* 0x000fce0000f42270 */
[----:B------:R-:W-:-:S13]  /*09f0*/  ISETP.NE.AND P0, PT, RZ, UR4, PT ;  /* 0x00000004ff007c0c */ /* 0x000fda000bf05270 */
[----:B------:R-:W-:Y:S05]  /*0a00*/  @!P0 BRA `(.L_x_6) ;  /* 0x0000012000648947 */ /* 0x000fea0003800000 */
[----:B------:R-:W-:-:S06]  /*0a10*/  UISETP.GT.U32.AND UP0, UPT, UR10, 0x3, UPT ;  /* 0x000000030a00788c */ /* 0x000fcc000bf04070 */
[----:B------:R-:W-:-:S13]  /*0a20*/  PLOP3.LUT P0, PT, PT, PT, UP0, 0x80, 0x0 ;  /* 0x000000000000781c */ /* 0x000fda0003f0f008 */
[----:B------:R-:W-:Y:S05]  /*0a30*/  @P0 EXIT ;  /* 0x000000000000094d */ /* 0x000fea0003800000 */
.L_x_7:
[----:B------:R-:W-:-:S08]  /*0a40*/  NOP ;  /* 0x0000000000007918 */ /* 0x000fd00000000000 */
[----:B------:R-:W1:Y:S02]  /*0a50*/  USETMAXREG.TRY_ALLOC.CTAPOOL UP0, 0xf0 ;  /* 0x000000f0000079c8 */ /* 0x000e640008000600 */
[----:B-1----:R-:W-:-:S13]  /*0a60*/  PLOP3.LUT P0, PT, PT, PT, UP0, 0x80, 0x0 ;  /* 0x000000000000781c */ /* 0x002fda0003f0f008 */
[----:B------:R-:W-:Y:S05]  /*0a70*/  @!P0 BRA `(.L_x_7) ;  /* 0xfffffffc00f08947 */ /* 0x000fea000383ffff */
[----:B------:R-:W2:Y:S01]  /*0a80*/  LDL R2, [R1+0xa0] ;  /* 0x0000a00001027983 */ /* 0x000ea20000100800 */
[----:B------:R-:W1:Y:S02]  /*0a90*/  S2UR UR5, SR_CTAID.X ;  /* 0x00000000000579c3 */ /* 0x000e640000002500 */
[----:B-1----:R-:W-:Y:S01]  /*0aa0*/  MOV R0, UR5 ;  /* 0x0000000500007c02 */ /* 0x002fe20008000f00 */
[----:B------:R-:W-:-:S04]  /*0ab0*/  UMOV UR5, URZ ;  /* 0x0000003f00057c82 */ /* 0x000fc80008000000 */
[----:B------:R1:W-:Y:S01]  /*0ac0*/  STL [R1+0xa4], R0 ;  /* 0x0000a40001007387 */ /* 0x0003e20000100800 */
[----:B--2---:R-:W-:-:S13]  /*0ad0*/  R2UR UR4, R2 ;  /* 0x00000000020472ca */ /* 0x004fda00000e0000 */
[----:B------:R-:W-:-:S03]  /*0ae0*/  UISETP.NE.AND UP0, UPT, UR4, 0x1, UPT ;  /* 0x000000010400788c */ /* 0x000fc6000bf05270 */
[----:B------:R-:W-:-:S03]  /*0af0*/  UMOV UR4, URZ ;  /* 0x0000003f00047c82 */ /* 0x000fc60008000000 */
[----:B------:R-:W-:-:S13]  /*0b00*/  PLOP3.LUT P0, PT, PT, PT, UP0, 0x80, 0x0 ;  /* 0x000000000000781c */ /* 0x000fda0003f0f008 */
[----:B-1----:R-:W-:Y:S05]  /*0b10*/  @!P0 BRA `(.L_x_8) ;  /* 0x0000000000488947 */ /* 0x002fea0003800000 */
[----:B------:R-:W-:-:S13]  /*0b20*/  R2UR UR5, R2 ;  /* 0x00000000020572ca */ /* 0x000fda00000e0000 */
[----:B------:R-:W-:-:S03]  /*0b30*/  UISETP.NE.AND UP0, UPT, UR5, 0x2, UPT ;  /* 0x000000020500788c */ /* 0x000fc6000bf05270 */
[----:B------:R-:W-:-:S03]  /*0b40*/  UMOV UR5, 0x1 ;  /* 0x0000000100057882 */ /* 0x000fc60000000000 */
[----:B------:R-:W-:-:S13]  /*0b50*/  PLOP3.LUT P1, PT, PT, PT, UP0, 0x80, 0x0 ;  /* 0x000000000000781c */ /* 0x000fda0003f2f008 */
[----:B------:R-:W-:Y:S05]  /*0b60*/  @!P1 BRA `(.L_x_8) ;  /* 0x0000000000349947 */ /* 0x000fea0003800000 */
[----:B------:R-:W-:-:S13]  /*0b70*/  R2UR UR4, R2 ;  /* 0x00000000020472ca */ /* 0x000fda00000e0000 */
[----:B------:R-:W-:-:S06]  /*0b80*/  UISETP.NE.AND UP0, UPT, UR4, 0x3, UPT ;  /* 0x000000030400788c */ /* 0x000fcc000bf05270 */
[----:B------:R-:W-:-:S13]  /*0b90*/  PLOP3.LUT P1, PT, PT, PT, UP0, 0x80, 0x0 ;  /* 0x000000000000781c */ /* 0x000fda0003f2f008 */
[----:B------:R-:W-:Y:S05]  /*0ba0*/  @!P1 BRA `(.L_x_9) ;  /* 0x00000000001c9947 */ /* 0x000fea0003800000 */
[----:B------:R-:W-:-:S13]  /*0bb0*/  R2UR UR4, R2 ;  /* 0x00000000020472ca */ /* 0x000fda00000e0000 */
[----:B------:R-:W-:-:S11]  /*0bc0*/  UISETP.NE.AND UP0, UPT, UR4, 0x4, UPT ;  /* 0x000000040400788c */ /* 0x000fd6000bf05270 */
[----:B------:R-:W-:Y:S01]  /*0bd0*/  @!UP0 UMOV UR4, 0x1 ;  /* 0x0000000100048882 */ /* 0x000fe20000000000 */
[----:B------:R-:W-:Y:S01]  /*0be0*/  @!UP0 UMOV UR5, 0x1 ;  /* 0x0000000100058882 */ /* 0x000fe20000000000 */
[----:B------:R-:W-:Y:S01]  /*0bf0*/  @UP0 UMOV UR4, URZ ;  /* 0x0000003f00040c82 */ /* 0x000fe20008000000 */
[----:B------:R-:W-:Y:S01]  /*0c00*/  @UP0 UMOV UR5, URZ ;  /* 0x0000003f00050c82 */ /* 0x000fe20008000000 */
[----:B------:R-:W-:Y:S05]  /*0c10*/  BRA `(.L_x_8) ;  /* 0x0000000000087947 */ /* 0x000fea0003800000 */
.L_x_9:
[----:B------:R-:W-:Y:S01]  /*0c20*/  UMOV UR4, 0x1 ;  /* 0x0000000100047882 */ /* 0x000fe20000000000 */
[----:B------:R-:W-:-:S05]  /*0c30*/  UMOV UR5, URZ ;  /* 0x0000003f00057c82 */ /* 0x000fca0008000000 */
.L_x_8:
[----:B------:R-:W-:Y:S05]  /*0c40*/  @!P0 BRA `(.L_x_10) ;  /* 0x0000000000748947 */ /* 0x000fea0003800000 */
[----:B------:R-:W-:-:S13]  /*0c50*/  R2UR UR6, R2 ;  /* 0x00000000020672ca */ /* 0x000fda00000e0000 */
[----:B------:R-:W-:-:S06]  /*0c60*/  UISETP.NE.AND UP0, UPT, UR6, 0x2, UPT ;  /* 0x000000020600788c */ /* 0x000fcc000bf05270 */
[----:B------:R-:W-:-:S13]  /*0c70*/  PLOP3.LUT P0, PT, PT, PT, UP0, 0x80, 0x0 ;  /* 0x000000000000781c */ /* 0x000fda0003f0f008 */
        /* <DEDUP_REMOVED lines=8> */
[----:B------:R-:W-:Y:S05]  /*0d00*/  @P0 BRA `(.L_x_13) ;  /* 0x0000000000580947 */ /* 0x000fea0003800000 */
[----:B------:R-:W-:-:S13]  /*0d10*/  R2UR UR6, R0 ;  /* 0x00000000000672ca */ /* 0x000fda00000e0000 */
[----:B------:R-:W-:-:S06]  /*0d20*/  ULEA UR6, UR6, 0x3, 0x1 ;  /* 0x0000000306067891 */ /* 0x000fcc000f8e083f */
[----:B------:R-:W-:-:S05]  /*0d30*/  MOV R0, UR6 ;  /* 0x0000000600007c02 */ /* 0x000fca0008000f00 */
[----:B------:R4:W-:Y:S01]  /*0d40*/  STL [R1+0xa4], R0 ;  /* 0x0000a40001007387 */ /* 0x0009e20000100800 */
[----:B------:R-:W-:Y:S05]  /*0d50*/  BRA `(.L_x_13) ;  /* 0x0000000000447947 */ /* 0x000fea0003800000 */
.L_x_12:
[----:B------:R-:W2:Y:S02]  /*0d60*/  LDL.LU R0, [R1+0xa4] ;  /* 0x0000a40001007983 */ /* 0x000ea40000300800 */
[----:B--2---:R-:W-:-:S13]  /*0d70*/  R2UR UR6, R0 ;  /* 0x00000000000672ca */ /* 0x004fda00000e0000 */
[----:B------:R-:W-:-:S06]  /*0d80*/  ULEA UR6, UR6, 0x2, 0x1 ;  /* 0x0000000206067891 */ /* 0x000fcc000f8e083f */
[----:B------:R-:W-:-:S05]  /*0d90*/  MOV R0, UR6 ;  /* 0x0000000600007c02 */ /* 0x000fca0008000f00 */
[----:B------:R3:W-:Y:S01]  /*0da0*/  STL [R1+0xa4], R0 ;  /* 0x0000a40001007387 */ /* 0x0007e20000100800 */
[----:B------:R-:W-:Y:S05]  /*0db0*/  BRA `(.L_x_13) ;  /* 0x00000000002c7947 */ /* 0x000fea0003800000 */
.L_x_11:
[----:B------:R-:W2:Y:S02]  /*0dc0*/  LDL.LU R0, [R1+0xa4] ;  /* 0x0000a40001007983 */ /* 0x000ea40000300800 */
[----:B--2---:R-:W-:-:S13]  /*0dd0*/  R2UR UR6, R0 ;  /* 0x00000000000672ca */ /* 0x004fda00000e0000 */
[----:B------:R-:W-:-:S06]  /*0de0*/  ULEA UR6, UR6, 0x1, 0x1 ;  /* 0x0000000106067891 */ /* 0x000fcc000f8e083f */
[----:B------:R-:W-:-:S05]  /*0df0*/  MOV R0, UR6 ;  /* 0x0000000600007c02 */ /* 0x000fca0008000f00 */
[----:B------:R2:W-:Y:S01]  /*0e00*/  STL [R1+0xa4], R0 ;  /* 0x0000a40001007387 */ /* 0x0005e20000100800 */
[----:B------:R-:W-:Y:S05]  /*0e10*/  BRA `(.L_x_13) ;  /* 0x0000000000147947 */ /* 0x000fea0003800000 */
.L_x_10:
[----:B------:R-:W2:Y:S02]  /*0e20*/  LDL.LU R0, [R1+0xa4] ;  /* 0x0000a40001007983 */ /* 0x000ea40000300800 */
[----:B--2---:R-:W-:-:S13]  /*0e30*/  R2UR UR6, R0 ;  /* 0x00000000000672ca */ /* 0x004fda00000e0000 */
[----:B------:R-:W-:-:S06]  /*0e40*/  USHF.L.U32 UR6, UR6, 0x1, URZ ;  /* 0x0000000106067899 */ /* 0x000fcc000800063f */
[----:B------:R-:W-:-:S05]  /*0e50*/  MOV R0, UR6 ;  /* 0x0000000600007c02 */ /* 0x000fca0008000f00 */
[----:B------:R1:W-:Y:S02]  /*0e60*/  STL [R1+0xa4], R0 ;  /* 0x0000a40001007387 */ /* 0x0003e40000100800 */
.L_x_13:
[----:B------:R-:W-:-:S04]  /*0e70*/  ULOP3.LUT UR6, UR7, 0x1, URZ, 0xfc, !UPT ;  /* 0x0000000107067892 */ /* 0x000fc8000f8efc3f */
[----:B------:R-:W-:-:S06]  /*0e80*/  UISETP.NE.AND UP0, UPT, UR6, 0x3, UPT ;  /* 0x000000030600788c */ /* 0x000fcc000bf05270 */
[----:B------:R-:W-:-:S13]  /*0e90*/  PLOP3.LUT P0, PT, PT, PT, UP0, 0x80, 0x0 ;  /* 0x000000000000781c */ /* 0x000fda0003f0f008 */
[----:B------:R-:W-:Y:S05]  /*0ea0*/  @!P0 BRA `(.L_x_14) ;  /* 0x0000000000048947 */ /* 0x000fea0003800000 */
[----:B------:R-:W-:Y:S01]  /*0eb0*/  BPT.TRAP 0x1 ;  /* 0x000000040000795c */ /* 0x000fe20000300000 */
.L_x_14:
[----:B------:R-:W5:Y:S01]  /*0ec0*/  S2UR UR8, SR_CgaCtaId ;  /* 0x00000000000879c3 */ /* 0x000f620000008800 */
[----:B------:R-:W-:Y:S01]  /*0ed0*/  UMOV UR6, 0x400 ;  /* 0x0000040000067882 */ /* 0x000fe20000000000 */
[----:B-1234-:R-:W-:-:S04]  /*0ee0*/  MOV R0, UR4 ;  /* 0x0000000400007c02 */ /* 0x01efc80008000f00 */
[----:B------:R-:W-:Y:S01]  /*0ef0*/  SHF.L.U32 R0, R0, 0x1f, RZ ;  /* 0x0000001f00007819 */ /* 0x000fe200000006ff */
[----:B-----5:R-:W-:-:S04]  /*0f00*/  ULEA UR9, UR8, UR6, 0x18 ;  /* 0x0000000608097291 */ /* 0x020fc8000f8ec03f */
[----:B------:R-:W-:Y:S02]  /*0f10*/  ULEA UR6, UR5, UR9, 0x3 ;  /* 0x0000000905067291 */ /* 0x000fe4000f8e183f */
[----:B------:R-:W-:-:S05]  /*0f20*/  MOV R2, UR9 ;  /* 0x0000000900027c02 */ /* 0x000fca0008000f00 */
[----:B------:R1:W-:Y:S02]  /*0f30*/  STL [R1+0x8c], R2 ;  /* 0x00008c0201007387 */ /* 0x0003e40000100800 */
[----:B------:R-:W2:Y:S02]  /*0f40*/  SYNCS.PHASECHK.TRANS64.TRYWAIT P1, [UR6+0x9a050], R0 ;  /* 0x09a05000ff0075a7 */ /* 0x000ea40008020146 */
[----:B-12---:R-:W-:Y:S05]  /*0f50*/  @!P1 BRA `(.L_x_15) ;  /* 0x0000013800949947 */ /* 0x006fea0003800000 */
.L_x_99:
[----:B------:R-:W-:Y:S05]  /*0f60*/  @!P0 BRA `(.L_x_16) ;  /* 0x0000000000048947 */ /* 0x000fea0003800000 */
[----:B------:R-:W-:Y:S01]  /*0f70*/  BPT.TRAP 0x1 ;  /* 0x000000040000795c */ /* 0x000fe20000300000 */
.L_x_16:
[----:B-1----:R-:W2:Y:S01]  /*0f80*/  LDL R0, [R1+0x8c] ;  /* 0x00008c0001007983 */ /* 0x002ea20000100800 */
[----:B------:R-:W-:Y:S02]  /*0f90*/  ISETP.NE.AND P2, PT, RZ, UR10, PT ;  /* 0x0000000aff007c0c */ /* 0x000fe4000bf45270 */
[----:B--2---:R-:W-:Y:S02]  /*0fa0*/  R2UR UR4, R0 ;  /* 0x00000000000472ca */ /* 0x004fe400000e0000 */
[----:B------:R-:W-:-:S11]  /*0fb0*/  SHF.L.U32 R0, RZ, 0x1f, RZ ;  /* 0x0000001fff007819 */ /* 0x000fd600000006ff */
[----:B------:R-:W1:Y:S01]  /*0fc0*/  SYNCS.PHASECHK.TRANS64.TRYWAIT P1, [UR4+0x9a000], R0 ;  /* 0x09a00000ff0075a7 */ /* 0x000e620008020144 */
[----:B------:R-:W-:Y:S01]  /*0fd0*/  UIADD3 UR6, UR4, 0x9a090, URZ ;  /* 0x0009a09004067890 */ /* 0x000fe2000fffe03f */
[----:B-1----:R-:W-:Y:S11]  /*0fe0*/  @!P1 BRA `(.L_x_17) ;  /* 0x0000013800889947 */ /* 0x002ff60003800000 */
.L_x_100:
[----:B------:R-:W2:Y:S01]  /*0ff0*/  LDL R2, [R1+0xa0] ;  /* 0x0000a00001027983 */ /* 0x000ea20000100800 */
[----:B------:R-:W-:Y:S01]  /*1000*/  ULEA UR4, UR10, UR6, 0x3 ;  /* 0x000000060a047291 */ /* 0x000fe2000f8e183f */
[----:B--2---:R-:W-:Y:S02]  /*1010*/  R2UR UR8, R2 ;  /* 0x00000000020872ca */ /* 0x004fe400000e0000 */
[----:B------:R-:W-:-:S04]  /*1020*/  SEL R2, RZ, 0x1, P2 ;  /* 0x00000001ff027807 */ /* 0x000fc80001000000 */
[----:B------:R-:W-:-:S04]  /*1030*/  SHF.L.U32 R2, R2, 0x1f, RZ ;  /* 0x0000001f02027819 */ /* 0x000fc800000006ff */
[----:B------:R-:W2:Y:S03]  /*1040*/  SYNCS.PHASECHK.TRANS64.TRYWAIT P1, [UR4], R2 ;  /* 0x00000002ff0075a7 */ /* 0x000ea60008020144 */
[----:B------:R-:W-:-:S04]  /*1050*/  UIADD3 UR10, UR8, -0x1, URZ ;  /* 0xffffffff080a7890 */ /* 0x000fc8000fffe03f */
[----:B------:R-:W-:Y:S01]  /*1060*/  USHF.L.U32 UR10, UR10, 0x3, URZ ;  /* 0x000000030a0a7899 */ /* 0x000fe2000800063f */
[----:B--2---:R-:W-:Y:S11]  /*1070*/  @!P1 BRA `(.L_x_18) ;  /* 0x0000013800849947 */ /* 0x004ff60003800000 */
.L_x_101:
[----:B------:R-:W2:Y:S01]  /*1080*/  LDL R166, [R1+0x8c] ;  /* 0x00008c0001a67983 */ /* 0x000ea20000100800 */
[----:B------:R-:W-:Y:S01]  /*1090*/  WARPGROUP.ARRIVE ;  /* 0x00000000000079c5 */ /* 0x000fe20000000000 */
[----:B------:R-:W-:Y:S01]  /*10a0*/  UMOV UR15, 0x80000020 ;  /* 0x80000020000f7882 */ /* 0x000fe20000000000 */
        /* <DEDUP_REMOVED lines=23> */
[----:B------:R-:W-:Y:S01]  /*1220*/  ULOP3.LUT UR10, UR10, 0x8, URZ, 0xc, !UPT ;  /* 0x000000080a0a7892 */ /* 0x000fe2000f8e0c3f */
[----:B--2---:R-:W-:-:S13]  /*1230*/  R2UR UR8, R166 ;  /* 0x00000000a60872ca */ /* 0x004fda00000e0000 */
[----:B------:R-:W-:Y:S02]  /*1240*/  USHF.R.U32.HI UR4, URZ, 0x4, UR8 ;  /* 0x000000043f047899 */ /* 0x000fe40008011608 */
[----:B------:R-:W-:Y:S02]  /*1250*/  UIADD3 UR8, UR8, 0xe000, URZ ;  /* 0x0000e00008087890 */ /* 0x000fe4000fffe03f */
[----:B------:R-:W-:Y:S02]  /*1260*/  ULOP3.LUT UR4, UR4, 0x3fff, URZ, 0xc0, !UPT ;  /* 0x00003fff04047892 */ /* 0x000fe4000f8ec03f */
[----:B------:R-:W-:Y:S02]  /*1270*/  USHF.R.U32.HI UR8, URZ, 0x4, UR8 ;  /* 0x000000043f087899 */ /* 0x000fe40008011608 */
[----:B------:R-:W-:Y:S02]  /*1280*/  ULOP3.LUT UR4, UR4, 0x10000, URZ, 0xfc, !UPT ;  /* 0x0001000004047892 */ /* 0x000fe4000f8efc3f */
[----:B------:R-:W-:-:S02]  /*1290*/  ULOP3.LUT UR60, UR8, 0x3fff, URZ, 0xc0, !UPT ;  /* 0x00003fff083c7892 */ /* 0x000fc4000f8ec03f */
[----:B------:R-:W-:Y:S02]  /*12a0*/  UIMAD UR4, UR5, 0x700, UR4 ;  /* 0x00000700050478a4 */ /* 0x000fe4000f8e0204 */
[----:B------:R-:W-:Y:S01]  /*12b0*/  ULOP3.LUT UR11, UR60, 0x10000, URZ, 0xfc, !UPT ;  /* 0x000100003c0b7892 */ /* 0x000fe2000f8efc3f */
[----:B------:R-:W-:Y:S01]  /*12c0*/  UMOV UR5, 0x80000020 ;  /* 0x8000002000057882 */ /* 0x000fe20000000000 */
[----:B------:R-:W-:-:S03]  /*12d0*/  UIADD3 UR8, UR4, 0x2, URZ ;  /* 0x0000000204087890 */ /* 0x000fc6000fffe03f */
[----:B------:R-:W-:Y:S01]  /*12e0*/  UMOV UR12, UR4 ;  /* 0x00000004000c7c82 */ /* 0x000fe20008000000 */
[----:B------:R-:W-:Y:S01]  /*12f0*/  UMOV UR13, UR5 ;  /* 0x00000005000d7c82 */ /* 0x000fe20008000000 */
[----:B------:R-:W-:Y:S01]  /*1300*/  UMOV UR14, UR11 ;  /* 0x0000000b000e7c82 */ /* 0x000fe20008000000 */
[----:B------:R-:W-:Y:S01]  /*1310*/  UIADD3 UR16, UR4, 0x102, URZ ;  /* 0x0000010204107890 */ /* 0x000fe2000fffe03f */
[----:B------:R-:W-:Y:S01]  /*1320*/  HGMMA.64x256x16.F32 R24, gdesc[UR12], RZ, !UPT, gsb0 ;  /* 0x03e000000c1879f0 */ /* 0x000fe2000c0008ff */
[----:B------:R-:W-:Y:S01]  /*1330*/  UIADD3 UR14, UR11, 0x2, URZ ;  /* 0x000000020b0e7890 */ /* 0x000fe2000fffe03f */
[----:B------:R-:W-:Y:S01]  /*1340*/  UMOV UR12, UR8 ;  /* 0x00000008000c7c82 */ /* 0x000fe20008000000 */
[----:B------:R-:W-:Y:S01]  /*1350*/  UMOV UR13, UR9 ;  /* 0x00000009000d7c82 */ /* 0x000fe20008000000 */
[----:B------:R-:W-:Y:S01]  /*1360*/  UMOV UR15, 0x80000020 ;  /* 0x80000020000f7882 */ /* 0x000fe20000000000 */
[----:B------:R-:W-:Y:S02]  /*1370*/  UIADD3 UR18, UR11, 0x402, URZ ;  /* 0x000004020b127890 */ /* 0x000fe4000fffe03f */
[----:B------:R-:W-:-:S02]  /*1380*/  UIADD3 UR20, UR4, 0x200, URZ ;  /* 0x0000020004147890 */ /* 0x000fc4000fffe03f */
[----:B------:R-:W-:Y:S02]  /*1390*/  UIADD3 UR22, UR11, 0x800, URZ ;  /* 0x000008000b167890 */ /* 0x000fe4000fffe03f */
[----:B------:R-:W-:Y:S02]  /*13a0*/  UIADD3 UR24, UR4, 0x202, URZ ;  /* 0x0000020204187890 */ /* 0x000fe4000fffe03f */
[----:B------:R-:W-:Y:S02]  /*13b0*/  UIADD3 UR26, UR11, 0x802, URZ ;  /* 0x000008020b1a7890 */ /* 0x000fe4000fffe03f */
[----:B------:R-:W-:Y:S02]  /*13c0*/  UIADD3 UR28, UR4, 0x300, URZ ;  /* 0x00000300041c7890 */ /* 0x000fe4000fffe03f */
        /* <DEDUP_REMOVED lines=14> */
[----:B------:R-:W-:Y:S01]  /*14b0*/  UIADD3 UR58, UR11, 0x1802, URZ ;  /* 0x000018020b3a7890 */ /* 0x000fe2000fffe03f */
[----:B------:R-:W-:Y:S02]  /*14c0*/  WARPGROUP.DEPBAR.LE gsb0, 0x0 ;  /* 0x00008000000079c5 */ /* 0x000fe40000010000 */
[----:B------:R-:W-:-:S06]  /*14d0*/  WARPGROUP.ARRIVE ;  /* 0x00000000000079c5 */ /* 0x000fcc0000000000 */
[----:B------:R-:W-:Y:S01]  /*14e0*/  HGMMA.64x256x16.F32 R24, gdesc[UR12], R24, gsb0 ;  /* 0x03e000000c1879f0 */ /* 0x000fe20008000818 */
[----:B------:R-:W-:Y:S02]  /*14f0*/  UIADD3 UR12, UR4, 0x100, URZ ;  /* 0x00000100040c7890 */ /* 0x000fe4000fffe03f */
[----:B------:R-:W-:Y:S01]  /*1500*/  UIADD3 UR14, UR11, 0x400, URZ ;  /* 0x000004000b0e7890 */ /* 0x000fe2000fffe03f */
[----:B------:R-:W-:Y:S01]  /*1510*/  UMOV UR13, 0x80000020 ;  /* 0x80000020000d7882 */ /* 0x000fe20000000000 */
[----:B------:R-:W-:Y:S01]  /*1520*/  UMOV UR15, 0x80000020 ;  /* 0x80000020000f7882 */ /* 0x000fe20000000000 */
[----:B------:R-:W-:Y:S01]  /*1530*/  ULDC UR11, c[0x0][0x604] ;  /* 0x00018100000b7ab9 */ /* 0x000fe20000000800 */
[----:B------:R-:W-:Y:S02]  /*1540*/  WARPGROUP.DEPBAR.LE gsb0, 0x0 ;  /* 0x00008000000079c5 */ /* 0x000fe40000010000 */
[----:B------:R-:W-:-:S15]  /*1550*/  WARPGROUP.ARRIVE ;  /* 0x00000000000079c5 */ /* 0x000fde0000000000 */
[----:B------:R-:W-:-:S04]  /*1560*/  NOP ;  /* 0x0000000000007918 */ /* 0x000fc80000000000 */
[----:B------:R-:W-:Y:S01]  /*1570*/  HGMMA.64x256x16.F32 R24, gdesc[UR12], R24, gsb0 ;  /* 0x03e000000c1879f0 */ /* 0x000fe20008000818 */
[----:B------:R-:W-:Y:S01]  /*1580*/  ULDC UR14, c[0x0][0x604] ;  /* 0x00018100000e7ab9 */ /* 0x000fe20000000800 */
[----:B------:R-:W-:Y:S01]  /*1590*/  ULDC UR15, c[0x0][0x604] ;  /* 0x00018100000f7ab9 */ /* 0x000fe20000000800 */
[----:B------:R-:W-:Y:S02]  /*15a0*/  WARPGROUP.DEPBAR.LE gsb0, 0x0 ;  /* 0x00008000000079c5 */ /* 0x000fe40000010000 */
[----:B------:R-:W-:-:S15]  /*15b0*/  WARPGROUP.ARRIVE ;  /* 0x00000000000079c5 */ /* 0x000fde0000000000 */
[----:B------:R-:W-:-:S08]  /*15c0*/  NOP ;  /* 0x0000000000007918 */ /* 0x000fd00000000000 */
        /* <DEDUP_REMOVED lines=18> */
[----:B------:R-:W-:Y:S03]  /*16f0*/  HGMMA.64x256x16.F32 R24, gdesc[UR28], R24, gsb0 ;  /* 0x03e000001c1879f0 */ /* 0x000fe60008000818 */
        /* <DEDUP_REMOVED lines=29> */
[----:B-1----:R-:W-:-:S04]  /*18d0*/  FMNMX R3, R24, R25, !PT ;  /* 0x0000001918037209 */ /* 0x002fc80007800000 */
[----:B------:R-:W-:-:S04]  /*18e0*/  FMNMX R2, R28, R3, !PT ;  /* 0x000000031c027209 */ /* 0x000fc80007800000 */
        /* <DEDUP_REMOVED lines=9> */
[----:B------:R-:W-:Y:S02]  /*1980*/  FMNMX R2, R48, R3, !PT ;  /* 0x0000000330027209 */ /* 0x000fe40007800000 */
[----:B------:R-:W-:Y:S02]  /*1990*/  FMNMX R3, R26, R27, !PT ;  /* 0x0000001b1a037209 */ /* 0x000fe40007800000 */
[----:B------:R-:W-:Y:S02]  /*19a0*/  FMNMX R5, R49, R2, !PT ;  /* 0x0000000231057209 */ /* 0x000fe40007800000 */
[----:B------:R-:W-:Y:S02]  /*19b0*/  FMNMX R2, R30, R3, !PT ;  /* 0x000000031e027209 */ /* 0x000fe40007800000 */
[----:B------:R-:W-:Y:S02]  /*19c0*/  FMNMX R4, R52, R5, !PT ;  /* 0x0000000534047209 */ /* 0x000fe40007800000 */
[----:B------:R-:W-:-:S02]  /*19d0*/  FMNMX R3, R31, R2, !PT ;  /* 0x000000021f037209 */ /* 0x000fc40007800000 */
        /* <DEDUP_REMOVED lines=97> */
[----:B------:R-:W-:-:S03]  /*1ff0*/  FMNMX R2, R130, R3, !PT ;  /* 0x0000000382027209 */ /* 0x000fc60007800000 */
[----:B------:R-:W1:Y:S01]  /*2000*/  SHFL.BFLY PT, R5, R4, 0x1, 0x1f ;  /* 0x0c201f0004057f89 */ /* 0x000e6200000e0000 */
[----:B------:R-:W-:-:S04]  /*2010*/  FMNMX R3, R131, R2, !PT ;  /* 0x0000000283037209 */ /* 0x000fc80007800000 */
[----:B------:R-:W-:-:S04]  /*2020*/  FMNMX R2, R134, R3, !PT ;  /* 0x0000000386027209 */ /* 0x000fc80007800000 */
[----:B------:R-:W-:-:S04]  /*2030*/  FMNMX R3, R135, R2, !PT ;  /* 0x0000000287037209 */ /* 0x000fc80007800000 */
[----:B------:R-:W-:-:S04]  /*2040*/  FMNMX R2, R138, R3, !PT ;  /* 0x000000038a027209 */ /* 0x000fc80007800000 */
[----:B------:R-:W-:-:S04]  /*2050*/  FMNMX R3, R139, R2, !PT ;  /* 0x000000028b037209 */ /* 0x000fc80007800000 */
[----:B------:R-:W-:Y:S02]  /*2060*/  FMNMX R2, R142, R3, !PT ;  /* 0x000000038e027209 */ /* 0x000fe40007800000 */
[----:B-1----:R-:W-:Y:S02]  /*2070*/  FMNMX R5, R4, R5, !PT ;  /* 0x0000000504057209 */ /* 0x002fe40007800000 */
[----:B------:R-:W-:-:S03]  /*2080*/  FMNMX R3, R143, R2, !PT ;  /* 0x000000028f037209 */ /* 0x000fc60007800000 */
[----:B------:R-:W1:Y:S01]  /*2090*/  SHFL.BFLY PT, R6, R5, 0x2, 0x1f ;  /* 0x0c401f0005067f89 */ /* 0x000e6200000e0000 */
[----:B------:R-:W-:-:S04]  /*20a0*/  FMNMX R2, R146, R3, !PT ;  /* 0x0000000392027209 */ /* 0x000fc80007800000 */
[----:B------:R-:W-:-:S04]  /*20b0*/  FMNMX R3, R147, R2, !PT ;  /* 0x0000000293037209 */ /* 0x000fc80007800000 */
[----:B------:R-:W-:-:S04]  /*20c0*/  FMNMX R2, R150, R3, !PT ;  /* 0x0000000396027209 */ /* 0x000fc80007800000 */
[----:B------:R-:W-:-:S05]  /*20d0*/  FMNMX R3, R151, R2, !PT ;  /* 0x0000000297037209 */ /* 0x000fca0007800000 */
[----:B------:R-:W2:Y:S01]  /*20e0*/  SHFL.BFLY PT, R4, R3, 0x1, 0x1f ;  /* 0x0c201f0003047f89 */ /* 0x000ea200000e0000 */
[----:B-1----:R-:W-:-:S04]  /*20f0*/  FMNMX R7, R5, R6, !PT ;  /* 0x0000000605077209 */ /* 0x002fc80007800000 */
[C---:B------:R-:W-:Y:S01]  /*2100*/  FSETP.NEU.AND P1, PT, R7.reuse, -INF , PT ;  /* 0xff8000000700780b */ /* 0x040fe20003f2d000 */
[----:B------:R1:W-:Y:S03]  /*2110*/  STL [R1+0x88], R7 ;  /* 0x0000880701007387 */ /* 0x0003e60000100800 */
[----:B------:R-:W-:-:S05]  /*2120*/  FSEL R2, R7, RZ, P1 ;  /* 0x000000ff07027208 */ /* 0x000fca0000800000 */
[----:B------:R-:W-:Y:S01]  /*2130*/  FMUL R2, R2, UR11 ;  /* 0x0000000b02027c20 */ /* 0x000fe20008400000 */
[----:B------:R-:W-:-:S03]  /*2140*/  ULDC UR11, c[0x0][0x604] ;  /* 0x00018100000b7ab9 */ /* 0x000fc60000000800 */
[--C-:B------:R-:W-:Y:S01]  /*2150*/  FFMA R24, R24, UR11, -R2.reuse ;  /* 0x0000000b18187c23 */ /* 0x100fe20008000802 */
[----:B--2---:R-:W-:Y:S01]  /*2160*/  FMNMX R4, R3, R4, !PT ;  /* 0x0000000403047209 */ /* 0x004fe20007800000 */
[----:B------:R-:W-:Y:S02]  /*2170*/  ULDC UR11, c[0x0][0x604] ;  /* 0x00018100000b7ab9 */ /* 0x000fe40000000800 */
[--C-:B------:R-:W-:Y:S01]  /*2180*/  FFMA R3, R25, UR11, -R2.reuse ;  /* 0x0000000b19037c23 */ /* 0x100fe20008000802 */
[----:B------:R-:W-:Y:S01]  /*2190*/  ULDC UR11, c[0x0][0x604] ;  /* 0x00018100000b7ab9 */ /* 0x000fe20000000800 */
[----:B------:R-:W2:Y:S01]  /*21a0*/  SHFL.BFLY PT, R5, R4, 0x2, 0x1f ;  /* 0x0c401f0004057f89 */ /* 0x000ea200000e0000 */
[--C-:B------:R-:W-:Y:S01]  /*21b0*/  FFMA R28, R28, UR11, -R2.reuse ;  /* 0x0000000b1c1c7c23 */ /* 0x100fe20008000802 */
[----:B------:R-:W-:Y:S01]  /*21c0*/  ULDC UR11, c[0x0][0x604] ;  /* 0x00018100000b7ab9 */ /* 0x000fe20000000800 */
[----:B------:R-:W-:Y:S01]  /*21d0*/  FSETP.GEU.AND P5, PT, R3, -126, PT ;  /* 0xc2fc00000300780b */ /* 0x000fe20003fae000 */
[--C-:B------:R-:W-:Y:S01]  /*21e0*/  FFMA R29, R29, UR11, -R2.reuse ;  /* 0x0000000b1d1d7c23 */ /* 0x100fe20008000802 */
[----:B------:R-:W-:Y:S01]  /*21f0*/  FSETP.GEU.AND P6, PT, R24, -126, PT ;  /* 0xc2fc00001800780b */ /* 0x000fe20003fce000 */
[----:B------:R-:W-:Y:S01]  /*2200*/  ULDC UR11, c[0x0][0x604] ;  /* 0x00018100000b7ab9 */ /* 0x000fe20000000800 */
[----:B------:R-:W-:Y:S01]  /*2210*/  FSETP.GEU.AND P3, PT, R28, -126, PT ;  /* 0xc2fc00001c00780b */ /* 0x000fe20003f6e000 */
[--C-:B------:R-:W-:Y:S01]  /*2220*/  FFMA R32, R32, UR11, -R2.reuse ;  /* 0x0000000b20207c23 */ /* 0x100fe20008000802 */
[----:B------:R-:W-:Y:S01]  /*2230*/  ULDC UR11, c[0x0][0x604] ;  /* 0x00018100000b7ab9 */ /* 0x000fe20000000800 */
[----:B------:R-:W-:Y:S01]  /*2240*/  FSETP.GEU.AND P2, PT, R29, -126, PT ;  /* 0xc2fc00001d00780b */ /* 0x000fe20003f4e000 */
[----:B-1----:R-:W-:Y:S01]  /*2250*/  FFMA R7, R33, UR11, -R2 ;  /* 0x0000000b21077c23 */ /* 0x002fe20008000802 */
[----:B------:R-:W-:Y:S01]  /*2260*/  ULDC UR11, c[0x0][0x604] ;  /* 0x00018100000b7ab9 */ /* 0x000fe20000000800 */
[----:B------:R-:W-:-:S03]  /*2270*/  FSETP.GEU.AND P4, PT, R32, -126, PT ;  /* 0xc2fc00002000780b */ /* 0x000fc60003f8e000 */
[----:B------:R-:W-:Y:S02]  /*2280*/  @!P5 FMUL R3, R3, 0.5 ;  /* 0x3f0000000303d820 */ /* 0x000fe40000400000 */
[----:B------:R-:W-:Y:S02]  /*2290*/  @!P6 FMUL R24, R24, 0.5 ;  /* 0x3f0000001818e820 */ /* 0x000fe40000400000 */
[----:B------:R-:W-:Y:S02]  /*22a0*/  @!P3 FMUL R28, R28, 0.5 ;  /* 0x3f0000001c1cb820 */ /* 0x000fe40000400000 */
[----:B------:R-:W1:Y:S01]  /*22b0*/  MUFU.EX2 R3, R3 ;  /* 0x0000000300037308 */ /* 0x000e620000000800 */
[----:B------:R-:W-:Y:S01]  /*22c0*/  @!P2 FMUL R29, R29, 0.5 ;  /* 0x3f0000001d1da820 */ /* 0x000fe20000400000 */
[----:B--2---:R-:W-:Y:S02]  /*22d0*/  FMNMX R6, R4, R5, !PT ;  /* 0x0000000504067209 */ /* 0x004fe40007800000 */
[----:B------:R-:W-:-:S02]  /*22e0*/  @!P4 FMUL R32, R32, 0.5 ;  /* 0x3f0000002020c820 */ /* 0x000fc40000400000 */
[C---:B------:R-:W-:Y:S01]  /*22f0*/  FSETP.NEU.AND P1, PT, R6.reuse, -INF , PT ;  /* 0xff8000000600780b */ /* 0x040fe20003f2d000 */
[----:B------:R2:W-:Y:S01]  /*2300*/  STL [R1+0x80], R6 ;  /* 0x0000800601007387 */ /* 0x0005e20000100800 */
[----:B------:R-:W3:Y:S02]  /*2310*/  MUFU.EX2 R24, R24 ;  /* 0x0000001800187308 */ /* 0x000ee40000000800 */
[----:B------:R-:W-:Y:S02]  /*2320*/  FSEL R152, R6, RZ, P1 ;  /* 0x000000ff06987208 */ /* 0x000fe40000800000 */
[----:B------:R-:W-:-:S04]  /*2330*/  FSETP.GEU.AND P1, PT, R7, -126, PT ;  /* 0xc2fc00000700780b */ /* 0x000fc80003f2e000 */
[----:B------:R-:W4:Y:S01]  /*2340*/  MUFU.EX2 R5, R29 ;  /* 0x0000001d00057308 */ /* 0x000f220000000800 */
[--C-:B--2---:R-:W-:Y:S01]  /*2350*/  FFMA R6, R36, UR11, -R2.reuse ;  /* 0x0000000b24067c23 */ /* 0x104fe20008000802 */
[----:B------:R-:W-:Y:S01]  /*2360*/  ULDC UR11, c[0x0][0x604] ;  /* 0x00018100000b7ab9 */ /* 0x000fe20000000800 */
[----:B-1----:R-:W-:Y:S01]  /*2370*/  @!P5 FMUL R3, R3, R3 ;  /* 0x000000030303d220 */ /* 0x002fe20000400000 */
[--C-:B------:R-:W-:Y:S01]  /*2380*/  FFMA R9, R37, UR11, -R2.reuse ;  /* 0x0000000b25097c23 */ /* 0x100fe20008000802 */
[----:B------:R-:W-:Y:S02]  /*2390*/  ULDC UR11, c[0x0][0x604] ;  /* 0x00018100000b7ab9 */ /* 0x000fe40000000800 */
[--C-:B------:R-:W-:Y:S01]  /*23a0*/  FFMA R40, R40, UR11, -R2.reuse ;  /* 0x0000000b28287c23 */ /* 0x100fe20008000802 */
[----:B------:R-:W-:Y:S01]  /*23b0*/  ULDC UR11, c[0x0][0x604] ;  /* 0x00018100000b7ab9 */ /* 0x000fe20000000800 */
[----:B------:R-:W-:Y:S01]  /*23c0*/  FSETP.GEU.AND P5, PT, R9, -126, PT ;  /* 0xc2fc00000900780b */ /* 0x000fe20003fae000 */
[----:B---3--:R-:W-:Y:S01]  /*23d0*/  @!P6 FMUL R24, R24, R24 ;  /* 0x000000181818e220 */ /* 0x008fe20000400000 */
[--C-:B------:R-:W-:Y:S01]  /*23e0*/  FFMA R11, R41, UR11, -R2.reuse ;  /* 0x0000000b290b7c23 */ /* 0x100fe20008000802 */
[----:B------:R-:W-:Y:S01]  /*23f0*/  FSETP.GEU.AND P6, PT, R6, -126, PT ;  /* 0xc2fc00000600780b */ /* 0x000fe20003fce000 */
[----:B------:R-:W-:Y:S01]  /*2400*/  @!P1 FMUL R7, R7, 0.5 ;  /* 0x3f00000007079820 */ /* 0x000fe20000400000 */
[----:B------:R-:W-:Y:S01]  /*2410*/  ULDC UR11, c[0x0][0x604] ;  /* 0x00018100000b7ab9 */ /* 0x000fe20000000800 */
[----:B------:R-:W1:Y:S01]  /*2420*/  MUFU.EX2 R4, R28 ;  /* 0x0000001c00047308 */ /* 0x000e620000000800 */
[--C-:B------:R-:W-:Y:S01]  /*2430*/  FFMA R8, R44, UR11, -R2.reuse ;  /* 0x0000000b2c087c23 */ /* 0x100fe20008000802 */
[----:B------:R-:W-:Y:S01]  /*2440*/  ULDC UR11, c[0x0][0x604] ;  /* 0x00018100000b7ab9 */ /* 0x000fe20000000800 */
[----:B----4-:R-:W-:Y:S01]  /*2450*/  @!P2 FMUL R5, R5, R5 ;  /* 0x000000050505a220 */ /* 0x010fe20000400000 */
[--C-:B------:R-:W-:Y:S01]  /*2460*/  FFMA R13, R45, UR11, -R2.reuse ;  /* 0x0000000b2d0d7c23 */ /* 0x100fe20008000802 */
[----:B------:R-:W-:Y:S01]  /*2470*/  ULDC UR11, c[0x0][0x604] ;  /* 0x00018100000b7ab9 */ /* 0x000fe20000000800 */
[----:B------:R-:W-:Y:S01]  /*2480*/  FSETP.GEU.AND P2, PT, R11, -126, PT ;  /* 0xc2fc00000b00780b */ /* 0x000fe20003f4e000 */
[----:B------:R-:W-:Y:S01]  /*2490*/  @!P5 FMUL R9, R9, 0.5 ;  /* 0x3f0000000909d820 */ /* 0x000fe20000400000 */
[----:B------:R-:W2:Y:S01]  /*24a0*/  MUFU.EX2 R7, R7 ;  /* 0x0000000700077308 */ /* 0x000ea20000000800 */
[--C-:B------:R-:W-:Y:S01]  /*24b0*/  FFMA R36, R48, UR11, -R2.reuse ;  /* 0x0000000b30247c23 */ /* 0x100fe20008000802 */
[----:B------:R-:W-:Y:S01]  /*24c0*/  ULDC UR11, c[0x0][0x604] ;  /* 0x00018100000b7ab9 */ /* 0x000fe20000000800 */
[----:B------:R-:W-:Y:S01]  /*24d0*/  @!P6 FMUL R6, R6, 0.5 ;  /* 0x3f0000000606e820 */ /* 0x000fe20000400000 */
[----:B------:R-:W-:Y:S01]  /*24e0*/  FFMA R15, R49, UR11, -R2 ;  /* 0x0000000b310f7c23 */ /* 0x000fe20008000802 */
[----:B------:R-:W-:-:S02]  /*24f0*/  ULDC UR11, c[0x0][0x604] ;  /* 0x00018100000b7ab9 */ /* 0x000fc40000000800 */
[--C-:B------:R-:W-:Y:S01]  /*2500*/  FFMA R10, R52, UR11, -R2.reuse ;  /* 0x0000000b340a7c23 */ /* 0x100fe20008000802 */
[----:B------:R-:W3:Y:S01]  /*2510*/  MUFU.EX2 R9, R9 ;  /* 0x0000000900097308 */ /* 0x000ee20000000800 */
[----:B-1----:R-:W-:Y:S01]  /*2520*/  @!P3 FMUL R4, R4, R4 ;  /* 0x000000040404b220 */ /* 0x002fe20000400000 */
[----:B------:R-:W-:Y:S01]  /*2530*/  FSETP.GEU.AND P3, PT, R40, -126, PT ;  /* 0xc2fc00002800780b */ /* 0x000fe20003f6e000 */
[----:B------:R-:W-:Y:S01]  /*2540*/  @!P2 FMUL R11, R11, 0.5 ;  /* 0x3f0000000b0ba820 */ /* 0x000fe20000400000 */
[----:B------:R-:W-:Y:S02]  /*2550*/  ULDC UR11, c[0x0][0x604] ;  /* 0x00018100000b7ab9 */ /* 0x000fe40000000800 */
[----:B------:R-:W-:Y:S01]  /*2560*/  FFMA R17, R53, UR11, -R2 ;  /* 0x0000000b35117c23 */ /* 0x000fe20008000802 */
[----:B------:R-:W-:Y:S01]  /*2570*/  ULDC UR11, c[0x0][0x604] ;  /* 0x00018100000b7ab9 */ /* 0x000fe20000000800 */
[----:B------:R-:W1:Y:S01]  /*2580*/  MUFU.EX2 R28, R32 ;  /* 0x00000020001c7308 */ /* 0x000e620000000800 */
[----:B--2---:R-:W-:Y:S01]  /*2590*/  @!P1 FMUL R7, R7, R7 ;  /* 0x0000000707079220 */ /* 0x004fe20000400000 */
[----:B------:R-:W-:-:S05]  /*25a0*/  FSETP.GEU.AND P1, PT, R13, -126, PT ;  /* 0xc2fc00000d00780b */ /* 0x000fca0003f2e000 */
[----:B------:R-:W-:Y:S01]  /*25b0*/  @!P3 FMUL R40, R40, 0.5 ;  /* 0x3f0000002828b820 */ /* 0x000fe20000400000 */
[----:B------:R-:W2:Y:S01]  /*25c0*/  MUFU.EX2 R6, R6 ;  /* 0x0000000600067308 */ /* 0x000ea20000000800 */
[----:B---3--:R-:W-:Y:S01]  /*25d0*/  @!P5 FMUL R9, R9, R9 ;  /* 0x000000090909d220 */ /* 0x008fe20000400000 */
[----:B------:R-:W-:-:S05]  /*25e0*/  FSETP.GEU.AND P5, PT, R15, -126, PT ;  /* 0xc2fc00000f00780b */ /* 0x000fca0003fae000 */
[----:B------:R-:W-:Y:S01]  /*25f0*/  @!P1 FMUL R13, R13, 0.5 ;  /* 0x3f0000000d0d9820 */ /* 0x000fe20000400000 */
[----:B------:R3:W4:Y:S01]  /*2600*/  MUFU.EX2 R32, R40 ;  /* 0x0000002800207308 */ /* 0x0007220000000800 */
[----:B-1----:R-:W-:Y:S01]  /*2610*/  @!P4 FMUL R28, R28, R28 ;  /* 0x0000001c1c1cc220 */ /* 0x002fe20000400000 */
[----:B------:R-:W-:-:S05]  /*2620*/  FSETP.GEU.AND P4, PT, R8, -126, PT ;  /* 0xc2fc00000800780b */ /* 0x000fca0003f8e000 */
[----:B------:R-:W-:Y:S01]  /*2630*/  @!P5 FMUL R15, R15, 0.5 ;  /* 0x3f0000000f0fd820 */ /* 0x000fe20000400000 */
[----:B------:R-:W1:Y:S01]  /*2640*/  MUFU.EX2 R11, R11 ;  /* 0x0000000b000b7308 */ /* 0x000e620000000800 */
[----:B--2---:R-:W-:Y:S01]  /*2650*/  @!P6 FMUL R6, R6, R6 ;  /* 0x000000060606e220 */ /* 0x004fe20000400000 */
[----:B------:R-:W-:Y:S01]  /*2660*/  FSETP.GEU.AND P6, PT, R36, -126, PT ;  /* 0xc2fc00002400780b */ /* 0x000fe20003fce000 */
[--C-:B---3--:R-:W-:Y:S01]  /*2670*/  FFMA R40, R56, UR11, -R2.reuse ;  /* 0x0000000b38287c23 */ /* 0x108fe20008000802 */
[----:B------:R-:W-:Y:S02]  /*2680*/  ULDC UR11, c[0x0][0x604] ;  /* 0x00018100000b7ab9 */ /* 0x000fe40000000800 */
[--C-:B------:R-:W-:Y:S01]  /*2690*/  FFMA R19, R57, UR11, -R2.reuse ;  /* 0x0000000b39137c23 */ /* 0x100fe20008000802 */
[----:B------:R-:W-:Y:S01]  /*26a0*/  ULDC UR11, c[0x0][0x604] ;  /* 0x00018100000b7ab9 */ /* 0x000fe20000000800 */
[----:B------:R-:W2:Y:S01]  /*26b0*/  MUFU.EX2 R15, R15 ;  /* 0x0000000f000f7308 */ /* 0x000ea20000000800 */
[----:B------:R-:W-:Y:S01]  /*26c0*/  @!P4 FMUL R8, R8, 0.5 ;  /* 0x3f0000000808c820 */ /* 0x000fe20000400000 */
[--C-:B------:R-:W-:Y:S01]  /*26d0*/  FFMA R12, R60, UR11, -R2.reuse ;  /* 0x0000000b3c0c7c23 */ /* 0x100fe20008000802 */
[----:B------:R-:W-:Y:S01]  /*26e0*/  ULDC UR11, c[0x0][0x604] ;  /* 0x00018100000b7ab9 */ /* 0x000fe20000000800 */
[----:B----4-:R-:W-:Y:S01]  /*26f0*/  @!P3 FMUL R32, R32, R32 ;  /* 0x000000202020b220 */ /* 0x010fe20000400000 */
[----:B------:R-:W-:Y:S01]  /*2700*/  FFMA R21, R61, UR11, -R2 ;  /* 0x0000000b3d157c23 */ /* 0x000fe20008000802 */
[----:B------:R-:W-:Y:S01]  /*2710*/  FSETP.GEU.AND P3, PT, R10, -126, PT ;  /* 0xc2fc00000a00780b */ /* 0x000fe20003f6e000 */
[----:B------:R-:W-:Y:S01]  /*2720*/  @!P6 FMUL R36, R36, 0.5 ;  /* 0x3f0000002424e820 */ /* 0x000fe20000400000 */
[----:B------:R-:W3:Y:S01]  /*2730*/  MUFU.EX2 R13, R13 ;  /* 0x0000000d000d7308 */ /* 0x000ee20000000800 */
[----:B-1----:R-:W-:Y:S01]  /*2740*/  @!P2 FMUL R11, R11, R11 ;  /* 0x0000000b0b0ba220 */ /* 0x002fe20000400000 */
[----:B------:R-:W-:Y:S01]  /*2750*/  FSETP.GEU.AND P2, PT, R17, -126, PT ;  /* 0xc2fc00001100780b */ /* 0x000fe20003f4e000 */
[----:B------:R-:W-:-:S02]  /*2760*/  ULDC UR11, c[0x0][0x604] ;  /* 0x00018100000b7ab9 */ /* 0x000fc40000000800 */
[--C-:B------:R-:W-:Y:S01]  /*2770*/  FFMA R44, R64, UR11, -R2.reuse ;  /* 0x0000000b402c7c23 */ /* 0x100fe20008000802 */
[----:B------:R-:W-:Y:S02]  /*2780*/  ULDC UR11, c[0x0][0x604] ;  /* 0x00018100000b7ab9 */ /* 0x000fe40000000800 */
[----:B------:R-:W1:Y:S01]  /*2790*/  MUFU.EX2 R8, R8 ;  /* 0x0000000800087308 */ /* 0x000e620000000800 */
[----:B--2---:R-:W-:Y:S01]  /*27a0*/  @!P5 FMUL R15, R15, R15 ;  /* 0x0000000f0f0fd220 */ /* 0x004fe20000400000 */
[----:B------:R-:W-:Y:S01]  /*27b0*/  FSETP.GEU.AND P5, PT, R21, -126, PT ;  /* 0xc2fc00001500780b */ /* 0x000fe20003fae000 */
[--C-:B------:R-:W-:Y:S01]  /*27c0*/  FFMA R23, R65, UR11, -R2.reuse ;  /* 0x0000000b41177c23 */ /* 0x100fe20008000802 */
[----:B------:R-:W-:Y:S01]  /*27d0*/  ULDC UR11, c[0x0][0x604] ;  /* 0x00018100000b7ab9 */ /* 0x000fe20000000800 */
[----:B------:R-:W-:Y:S01]  /*27e0*/  @!P3 FMUL R10, R10, 0.5 ;  /* 0x3f0000000a0ab820 */ /* 0x000fe20000400000 */
[----:B------:R-:W-:Y:S01]  /*27f0*/  FFMA R14, R68, UR11, -R2 ;  /* 0x0000000b440e7c23 */ /* 0x000fe20008000802 */
[----:B------:R-:W-:Y:S01]  /*2800*/  @!P2 FMUL R17, R17, 0.5 ;  /* 0x3f0000001111a820 */ /* 0x000fe20000400000 */
[----:B------:R-:W2:Y:S01]  /*2810*/  MUFU.EX2 R36, R36 ;  /* 0x0000002400247308 */ /* 0x000ea20000000800 */
[----:B---3--:R-:W-:Y:S01]  /*2820*/  @!P1 FMUL R13, R13, R13 ;  /* 0x0000000d0d0d9220 */ /* 0x008fe20000400000 */
[----:B------:R-:W-:Y:S01]  /*2830*/  FSETP.GEU.AND P1, PT, R19, -126, PT ;  /* 0xc2fc00001300780b */ /* 0x000fe20003f2e000 */
[----:B------:R-:W-:-:S02]  /*2840*/  ULDC UR11, c[0x0][0x604] ;  /* 0x00018100000b7ab9 */ /* 0x000fc40000000800 */
[--C-:B------:R-:W-:Y:S01]  /*2850*/  FFMA R25, R69, UR11, -R2.reuse ;  /* 0x0000000b45197c23 */ /* 0x100fe20008000802 */
[----:B------:R-:W-:Y:S01]  /*2860*/  ULDC UR11, c[0x0][0x604] ;  /* 0x00018100000b7ab9 */ /* 0x000fe20000000800 */
[----:B------:R-:W-:Y:S01]  /*2870*/  @!P5 FMUL R21, R21, 0.5 ;  /* 0x3f0000001515d820 */ /* 0x000fe20000400000 */
[----:B------:R-:W3:Y:S01]  /*2880*/  MUFU.EX2 R17, R17 ;  /* 0x0000001100117308 */ /* 0x000ee20000000800 */
[----:B-1----:R-:W-:Y:S01]  /*2890*/  @!P4 FMUL R8, R8, R8 ;  /* 0x000000080808c220 */ /* 0x002fe20000400000 */
[----:B------:R-:W-:Y:S01]  /*28a0*/  FSETP.GEU.AND P4, PT, R40, -126, PT ;  /* 0xc2fc00002800780b */ /* 0x000fe20003f8e000 */
[--C-:B------:R-:W-:Y:S01]  /*28b0*/  FFMA R48, R72, UR11, -R2.reuse ;  /* 0x0000000b48307c23 */ /* 0x100fe20008000802 */
[----:B------:R-:W-:Y:S02]  /*28c0*/  ULDC UR11, c[0x0][0x604] ;  /* 0x00018100000b7ab9 */ /* 0x000fe40000000800 */
[----:B------:R-:W-:Y:S01]  /*28d0*/  FFMA R29, R73, UR11, -R2 ;  /* 0x0000000b491d7c23 */ /* 0x000fe20008000802 */
[----:B------:R-:W-:Y:S01]  /*28e0*/  @!P1 FMUL R19, R19, 0.5 ;  /* 0x3f00000013139820 */ /* 0x000fe20000400000 */
[----:B------:R-:W1:Y:S01]  /*28f0*/  MUFU.EX2 R21, R21 ;  /* 0x0000001500157308 */ /* 0x000e620000000800 */
[----:B--2---:R-:W-:Y:S01]  /*2900*/  @!P6 FMUL R36, R36, R36 ;  /* 0x000000242424e220 */ /* 0x004fe20000400000 */
[----:B------:R-:W-:Y:S01]  /*2910*/  FSETP.GEU.AND P6, PT, R12, -126, PT ;  /* 0xc2fc00000c00780b */ /* 0x000fe20003fce000 */
[----:B------:R-:W-:-:S02]  /*2920*/  ULDC UR11, c[0x0][0x604] ;  /* 0x00018100000b7ab9 */ /* 0x000fc40000000800 */
[--C-:B------:R-:W-:Y:S01]  /*2930*/  FFMA R16, R76, UR11, -R2.reuse ;  /* 0x0000000b4c107c23 */ /* 0x100fe20008000802 */
[----:B------:R-:W-:Y:S01]  /*2940*/  ULDC UR11, c[0x0][0x604] ;  /* 0x00018100000b7ab9 */ /* 0x000fe20000000800 */
[----:B------:R-:W-:Y:S01]  /*2950*/  @!P4 FMUL R40, R40, 0.5 ;  /* 0x3f0000002828c820 */ /* 0x000fe20000400000 */
[----:B------:R-:W2:Y:S01]  /*2960*/  MUFU.EX2 R19, R19 ;  /* 0x0000001300137308 */ /* 0x000ea20000000800 */
[----:B---3--:R-:W-:Y:S01]  /*2970*/  @!P2 FMUL R17, R17, R17 ;  /* 0x000000111111a220 */ /* 0x008fe20000400000 */
[----:B------:R-:W-:Y:S01]  /*2980*/  FSETP.GEU.AND P2, PT, R23, -126, PT ;  /* 0xc2fc00001700780b */ /* 0x000fe20003f4e000 */
[--C-:B------:R-:W-:Y:S01]  /*2990*/  FFMA R33, R77, UR11, -R2.reuse ;  /* 0x0000000b4d217c23 */ /* 0x100fe20008000802 */
[----:B------:R-:W-:Y:S02]  /*29a0*/  ULDC UR11, c[0x0][0x604] ;  /* 0x00018100000b7ab9 */ /* 0x000fe40000000800 */
[----:B------:R-:W-:Y:S01]  /*29b0*/  FFMA R52, R80, UR11, -R2 ;  /* 0x0000000b50347c23 */ /* 0x000fe20008000802 */
[----:B------:R-:W-:Y:S01]  /*29c0*/  @!P6 FMUL R12, R12, 0.5 ;  /* 0x3f0000000c0ce820 */ /* 0x000fe20000400000 */
[----:B------:R-:W3:Y:S01]  /*29d0*/  MUFU.EX2 R10, R10 ;  /* 0x0000000a000a7308 */ /* 0x000ee20000000800 */
[----:B-1----:R-:W-:Y:S01]  /*29e0*/  @!P5 FMUL R21, R21, R21 ;  /* 0x000000151515d220 */ /* 0x002fe20000400000 */
[----:B------:R-:W-:Y:S01]  /*29f0*/  FSETP.GEU.AND P5, PT, R29, -126, PT ;  /* 0xc2fc00001d00780b */ /* 0x000fe20003fae000 */
[----:B------:R-:W-:-:S02]  /*2a00*/  ULDC UR11, c[0x0][0x604] ;  /* 0x00018100000b7ab9 */ /* 0x000fc40000000800 */
[--C-:B------:R-:W-:Y:S01]  /*2a10*/  FFMA R37, R81, UR11, -R2.reuse ;  /* 0x0000000b51257c23 */ /* 0x100fe20008000802 */
[----:B------:R-:W-:Y:S01]  /*2a20*/  ULDC UR11, c[0x0][0x604] ;  /* 0x00018100000b7ab9 */ /* 0x000fe20000000800 */
[----:B------:R-:W-:Y:S01]  /*2a30*/  @!P2 FMUL R23, R23, 0.5 ;  /* 0x3f0000001717a820 */ /* 0x000fe20000400000 */
[----:B------:R-:W1:Y:S01]  /*2a40*/  MUFU.EX2 R40, R40 ;  /* 0x0000002800287308 */ /* 0x000e620000000800 */
[----:B--2---:R-:W-:Y:S01]  /*2a50*/  @!P1 FMUL R19, R19, R19 ;  /* 0x0000001313139220 */ /* 0x004fe20000400000 */
[----:B------:R-:W-:Y:S01]  /*2a60*/  FSETP.GEU.AND P1, PT, R25, -126, PT ;  /* 0xc2fc00001900780b */ /* 0x000fe20003f2e000 */
[--C-:B------:R-:W-:Y:S01]  /*2a70*/  FFMA R18, R84, UR11, -R2.reuse ;  /* 0x0000000b54127c23 */ /* 0x100fe20008000802 */
[----:B------:R-:W-:Y:S02]  /*2a80*/  ULDC UR11, c[0x0][0x604] ;  /* 0x00018100000b7ab9 */ /* 0x000fe40000000800 */
        /* <DEDUP_REMOVED lines=152> */
[----:B------:R-:W-:Y:S01]  /*3410*/  FFMA R108, R149, UR11, -R2 ;  /* 0x0000000b956c7c23 */ /* 0x000fe20008000802 */
[----:B------:R-:W-:Y:S02]  /*3420*/  ULDC UR11, c[0x0][0x604] ;  /* 0x00018100000b7ab9 */ /* 0x000fe40000000800 */
[----:B------:R-:W-:Y:S01]  /*3430*/  FMUL R2, R152, UR11 ;  /* 0x0000000b98027c20 */ /* 0x000fe20008400000 */
[----:B------:R-:W-:Y:S01]  /*3440*/  @!P6 FMUL R65, R65, 0.5 ;  /* 0x3f0000004141e820 */ /* 0x000fe20000400000 */
[----:B------:R-:W3:Y:S01]  /*3450*/  MUFU.EX2 R57, R57 ;  /* 0x0000003900397308 */ /* 0x000ee20000000800 */
[----:B-1----:R-:W-:Y:S01]  /*3460*/  @!P2 FMUL R22, R22, R22 ;  /* 0x000000161616a220 */ /* 0x002fe20000400000 */
[----:B------:R-:W-:Y:S01]  /*3470*/  FSETP.GEU.AND P2, PT, R72, -126, PT ;  /* 0xc2fc00004800780b */ /* 0x000fe20003f4e000 */
[----:B------:R-:W-:Y:S01]  /*3480*/  ULDC UR11, c[0x0][0x604] ;  /* 0x00018100000b7ab9 */ /* 0x000fe20000000800 */
[--C-:B------:R-:W-:Y:S01]  /*3490*/  FFMA R26, R26, UR14, -R2.reuse ;  /* 0x0000000e1a1a7c23 */ /* 0x100fe20008000802 */
[--C-:B------:R-:W-:Y:S01]  /*34a0*/  FFMA R112, R27, UR11, -R2.reuse ;  /* 0x0000000b1b707c23 */ /* 0x100fe20008000802 */
[----:B------:R-:W-:Y:S01]  /*34b0*/  ULDC UR11, c[0x0][0x604] ;  /* 0x00018100000b7ab9 */ /* 0x000fe20000000800 */
[----:B------:R-:W-:Y:S01]  /*34c0*/  @!P5 FMUL R80, R80, 0.5 ;  /* 0x3f0000005050d820 */ /* 0x000fe20000400000 */
[----:B------:R-:W1:Y:S01]  /*34d0*/  MUFU.EX2 R61, R61 ;  /* 0x0000003d003d7308 */ /* 0x000e620000000800 */
[----:B--2---:R-:W-:Y:S01]  /*34e0*/  @!P1 FMUL R64, R64, R64 ;  /* 0x0000004040409220 */ /* 0x004fe20000400000 */
[----:B------:R-:W-:Y:S01]  /*34f0*/  FSETP.GEU.AND P1, PT, R76, -126, PT ;  /* 0xc2fc00004c00780b */ /* 0x000fe20003f2e000 */
[--C-:B------:R-:W-:Y:S01]  /*3500*/  FFMA R30, R30, UR11, -R2.reuse ;  /* 0x0000000b1e1e7c23 */ /* 0x100fe20008000802 */
[----:B------:R-:W-:Y:S01]  /*3510*/  ULDC UR11, c[0x0][0x604] ;  /* 0x00018100000b7ab9 */ /* 0x000fe20000000800 */
[----:B------:R-:W-:Y:S01]  /*3520*/  ULDC UR14, c[0x0][0x604] ;  /* 0x00018100000e7ab9 */ /* 0x000fe20000000800 */
[--C-:B------:R-:W-:Y:S01]  /*3530*/  FFMA R116, R31, UR11, -R2.reuse ;  /* 0x0000000b1f747c23 */ /* 0x100fe20008000802 */
[----:B------:R-:W-:Y:S01]  /*3540*/  @!P2 FMUL R72, R72, 0.5 ;  /* 0x3f0000004848a820 */ /* 0x000fe20000400000 */
[----:B------:R-:W2:Y:S01]  /*3550*/  MUFU.EX2 R65, R65 ;  /* 0x0000004100417308 */ /* 0x000ea20000000800 */
[----:B---3--:R-:W-:Y:S01]  /*3560*/  @!P3 FMUL R57, R57, R57 ;  /* 0x000000393939b220 */ /* 0x008fe20000400000 */
[----:B------:R-:W-:Y:S01]  /*3570*/  FSETP.GEU.AND P3, PT, R69, -126, PT ;  /* 0xc2fc00004500780b */ /* 0x000fe20003f6e000 */
[----:B------:R-:W-:Y:S01]  /*3580*/  ULDC UR11, c[0x0][0x604] ;  /* 0x00018100000b7ab9 */ /* 0x000fe20000000800 */
[--C-:B------:R-:W-:Y:S01]  /*3590*/  FFMA R130, R130, UR14, -R2.reuse ;  /* 0x0000000e82827c23 */ /* 0x100fe20008000802 */
[--C-:B------:R-:W-:Y:S01]  /*35a0*/  FFMA R34, R34, UR11, -R2.reuse ;  /* 0x0000000b22227c23 */ /* 0x100fe20008000802 */
[----:B------:R-:W-:Y:S01]  /*35b0*/  ULDC UR11, c[0x0][0x604] ;  /* 0x00018100000b7ab9 */ /* 0x000fe20000000800 */
[----:B------:R-:W-:Y:S01]  /*35c0*/  @!P1 FMUL R76, R76, 0.5 ;  /* 0x3f0000004c4c9820 */ /* 0x000fe20000400000 */
[----:B------:R-:W3:Y:S01]  /*35d0*/  MUFU.EX2 R80, R80 ;  /* 0x0000005000507308 */ /* 0x000ee20000000800 */
[----:B-1----:R-:W-:Y:S01]  /*35e0*/  @!P4 FMUL R61, R61, R61 ;  /* 0x0000003d3d3dc220 */ /* 0x002fe20000400000 */
[----:B------:R-:W-:Y:S01]  /*35f0*/  FSETP.GEU.AND P4, PT, R73, -126, PT ;  /* 0xc2fc00004900780b */ /* 0x000fe20003f8e000 */
[--C-:B------:R-:W-:Y:S01]  /*3600*/  FFMA R120, R35, UR11, -R2.reuse ;  /* 0x0000000b23787c23 */ /* 0x100fe20008000802 */
[----:B------:R-:W-:Y:S01]  /*3610*/  ULDC UR11, c[0x0][0x604] ;  /* 0x00018100000b7ab9 */ /* 0x000fe20000000800 */
[----:B------:R-:W-:Y:S01]  /*3620*/  ULDC UR14, c[0x0][0x604] ;  /* 0x00018100000e7ab9 */ /* 0x000fe20000000800 */
[--C-:B------:R-:W-:Y:S01]  /*3630*/  FFMA R38, R38, UR11, -R2.reuse ;  /* 0x0000000b26267c23 */ /* 0x100fe20008000802 */
[----:B------:R-:W-:Y:S01]  /*3640*/  @!P3 FMUL R69, R69, 0.5 ;  /* 0x3f0000004545b820 */ /* 0x000fe20000400000 */
[----:B------:R-:W1:Y:S01]  /*3650*/  MUFU.EX2 R72, R72 ;  /* 0x0000004800487308 */ /* 0x000e620000000800 */
[----:B--2---:R-:W-:Y:S01]  /*3660*/  @!P6 FMUL R65, R65, R65 ;  /* 0x000000414141e220 */ /* 0x004fe20000400000 */
[----:B------:R-:W-:Y:S01]  /*3670*/  FSETP.GEU.AND P6, PT, R77, -126, PT ;  /* 0xc2fc00004d00780b */ /* 0x000fe20003fce000 */
[----:B------:R-:W-:Y:S01]  /*3680*/  ULDC UR11, c[0x0][0x604] ;  /* 0x00018100000b7ab9 */ /* 0x000fe20000000800 */
[--C-:B------:R-:W-:Y:S01]  /*3690*/  FFMA R121, R131, UR15, -R2.reuse ;  /* 0x0000000f83797c23 */ /* 0x100fe20008000802 */
[--C-:B------:R-:W-:Y:S01]  /*36a0*/  FFMA R124, R39, UR11, -R2.reuse ;  /* 0x0000000b277c7c23 */ /* 0x100fe20008000802 */
[----:B------:R-:W-:Y:S01]  /*36b0*/  ULDC UR11, c[0x0][0x604] ;  /* 0x00018100000b7ab9 */ /* 0x000fe20000000800 */
[----:B------:R-:W-:Y:S01]  /*36c0*/  @!P4 FMUL R73, R73, 0.5 ;  /* 0x3f0000004949c820 */ /* 0x000fe20000400000 */
[----:B------:R-:W2:Y:S01]  /*36d0*/  MUFU.EX2 R76, R76 ;  /* 0x0000004c004c7308 */ /* 0x000ea20000000800 */
[----:B---3--:R-:W-:Y:S01]  /*36e0*/  @!P5 FMUL R80, R80, R80 ;  /* 0x000000505050d220 */ /* 0x008fe20000400000 */
[----:B------:R-:W-:Y:S01]  /*36f0*/  FSETP.GEU.AND P5, PT, R92, -126, PT ;  /* 0xc2fc00005c00780b */ /* 0x000fe20003fae000 */
[--C-:B------:R-:W-:Y:S01]  /*3700*/  FFMA R42, R42, UR11, -R2.reuse ;  /* 0x0000000b2a2a7c23 */ /* 0x100fe20008000802 */
[----:B------:R-:W-:Y:S01]  /*3710*/  ULDC UR11, c[0x0][0x604] ;  /* 0x00018100000b7ab9 */ /* 0x000fe20000000800 */
[--C-:B------:R-:W-:Y:S01]  /*3720*/  FFMA R138, R138, UR19, -R2.reuse ;  /* 0x000000138a8a7c23 */ /* 0x100fe20008000802 */
[--C-:B------:R-:W-:Y:S01]  /*3730*/  FFMA R128, R43, UR11, -R2.reuse ;  /* 0x0000000b2b807c23 */ /* 0x100fe20008000802 */
        /* <DEDUP_REMOVED lines=30> */
[--C-:B------:R-:W-:Y:S01]  /*3920*/  FFMA R146, R146, UR15, -R2.reuse ;  /* 0x0000000f92927c23 */ /* 0x100fe20008000802 */
[--C-:B------:R-:W-:Y:S01]  /*3930*/  FFMA R140, R55, UR11, -R2.reuse ;  /* 0x0000000b378c7c23 */ /* 0x100fe20008000802 */
[----:B------:R-:W-:Y:S01]  /*3940*/  @!P3 FMUL R81, R81, 0.5 ;  /* 0x3f0000005151b820 */ /* 0x000fe20000400000 */
[----:B------:R-:W1:Y:S01]  /*3950*/  MUFU.EX2 R84, R84 ;  /* 0x0000005400547308 */ /* 0x000e620000000800 */
[----:B--2---:R-:W-:Y:S01]  /*3960*/  @!P6 FMUL R77, R77, R77 ;  /* 0x0000004d4d4de220 */ /* 0x004fe20000400000 */
[----:B------:R-:W-:Y:S01]  /*3970*/  FSETP.GEU.AND P6, PT, R89, -126, PT ;  /* 0xc2fc00005900780b */ /* 0x000fe20003fce000 */
[----:B------:R-:W-:Y:S01]  /*3980*/  ULDC UR11, c[0x0][0x604] ;  /* 0x00018100000b7ab9 */ /* 0x000fe20000000800 */
[----:B------:R-:W-:Y:S01]  /*3990*/  ULDC UR19, c[0x0][0x604] ;  /* 0x0001810000137ab9 */ /* 0x000fe20000000800 */
        /* <DEDUP_REMOVED lines=8> */
[----:B------:R-:W-:Y:S01]  /*3a20*/  FADD R131, R40, R77 ;  /* 0x0000004d28837221 */ /* 0x000fe20000000000 */
        /* <DEDUP_REMOVED lines=15> */
[--C-:B------:R-:W-:Y:S01]  /*3b20*/  FFMA R150, R150, UR27, -R2.reuse ;  /* 0x0000001b96967c23 */ /* 0x100fe20008000802 */
[--C-:B------:R-:W-:Y:S01]  /*3b30*/  FFMA R152, R67, UR11, -R2.reuse ;  /* 0x0000000b43987c23 */ /* 0x100fe20008000802 */
[----:B------:R-:W-:Y:S01]  /*3b40*/  @!P2 FMUL R96, R96, 0.5 ;  /* 0x3f0000006060a820 */ /* 0x000fe20000400000 */
[----:B------:R-:W2:Y:S01]  /*3b50*/  MUFU.EX2 R89, R89 ;  /* 0x0000005900597308 */ /* 0x000ea20000000800 */
[----:B---3--:R-:W-:Y:S01]  /*3b60*/  @!P3 FMUL R81, R81, R81 ;  /* 0x000000515151b220 */ /* 0x008fe20000400000 */
[----:B------:R-:W-:Y:S01]  /*3b70*/  FSETP.GEU.AND P3, PT, R93, -126, PT ;  /* 0xc2fc00005d00780b */ /* 0x000fe20003f6e000 */
[----:B------:R-:W-:Y:S01]  /*3b80*/  ULDC UR11, c[0x0][0x604] ;  /* 0x00018100000b7ab9 */ /* 0x000fe20000000800 */
[----:B------:R-:W-:Y:S01]  /*3b90*/  F2FP.F16.F32.PACK_AB R40, R19, R40 ;  /* 0x000000281328723e */ /* 0x000fe200000000ff */
[--C-:B------:R-:W-:Y:S01]  /*3ba0*/  FFMA R70, R70, UR11, -R2.reuse ;  /* 0x0000000b46467c23 */ /* 0x100fe20008000802 */
[----:B------:R-:W-:Y:S01]  /*3bb0*/  ULDC UR11, c[0x0][0x604] ;  /* 0x00018100000b7ab9 */ /* 0x000fe20000000800 */
[----:B------:R-:W-:Y:S01]  /*3bc0*/  @!P1 FMUL R100, R100, 0.5 ;  /* 0x3f00000064649820 */ /* 0x000fe20000400000 */
[----:B------:R-:W3:Y:S01]  /*3bd0*/  MUFU.EX2 R104, R104 ;  /* 0x0000006800687308 */ /* 0x000ee20000000800 */
[----:B-1----:R-:W-:Y:S01]  /*3be0*/  @!P4 FMUL R85, R85, R85 ;  /* 0x000000555555c220 */ /* 0x002fe20000400000 */
[----:B------:R-:W-:Y:S01]  /*3bf0*/  FSETP.GEU.AND P4, PT, R97, -126, PT ;  /* 0xc2fc00006100780b */ /* 0x000fe20003f8e000 */
[----:B------:R-:W-:Y:S01]  /*3c00*/  FFMA R154, R71, UR11, -R2 ;  /* 0x0000000b479a7c23 */ /* 0x000fe20008000802 */
[----:B------:R-:W-:-:S02]  /*3c10*/  ULDC UR11, c[0x0][0x604] ;  /* 0x00018100000b7ab9 */ /* 0x000fc40000000800 */
[--C-:B------:R-:W-:Y:S01]  /*3c20*/  FFMA R74, R74, UR11, -R2.reuse ;  /* 0x0000000b4a4a7c23 */ /* 0x100fe20008000802 */
[----:B------:R-:W-:Y:S01]  /*3c30*/  @!P3 FMUL R93, R93, 0.5 ;  /* 0x3f0000005d5db820 */ /* 0x000fe20000400000 */
[----:B------:R-:W1:Y:S01]  /*3c40*/  MUFU.EX2 R96, R96 ;  /* 0x0000006000607308 */ /* 0x000e620000000800 */
[----:B--2---:R-:W-:Y:S01]  /*3c50*/  @!P6 FMUL R89, R89, R89 ;  /* 0x000000595959e220 */ /* 0x004fe20000400000 */
[----:B------:R-:W-:Y:S01]  /*3c60*/  FSETP.GEU.AND P6, PT, R101, -126, PT ;  /* 0xc2fc00006500780b */ /* 0x000fe20003fce000 */
[----:B------:R-:W-:Y:S02]  /*3c70*/  ULDC UR11, c[0x0][0x604] ;  /* 0x00018100000b7ab9 */ /* 0x000fe40000000800 */
[--C-:B------:R-:W-:Y:S01]  /*3c80*/  FFMA R156, R75, UR11, -R2.reuse ;  /* 0x0000000b4b9c7c23 */ /* 0x100fe20008000802 */
[----:B------:R-:W-:Y:S01]  /*3c90*/  ULDC UR11, c[0x0][0x604] ;  /* 0x00018100000b7ab9 */ /* 0x000fe20000000800 */
[----:B------:R-:W-:Y:S01]  /*3ca0*/  @!P4 FMUL R97, R97, 0.5 ;  /* 0x3f0000006161c820 */ /* 0x000fe20000400000 */
[----:B------:R-:W2:Y:S01]  /*3cb0*/  MUFU.EX2 R100, R100 ;  /* 0x0000006400647308 */ /* 0x000ea20000000800 */
[----:B---3--:R-:W-:Y:S01]  /*3cc0*/  @!P5 FMUL R104, R104, R104 ;  /* 0x000000686868d220 */ /* 0x008fe20000400000 */
[----:B------:R-:W-:Y:S01]  /*3cd0*/  FSETP.GEU.AND P5, PT, R116, -126, PT ;  /* 0xc2fc00007400780b */ /* 0x000fe20003fae000 */
[----:B------:R-:W-:Y:S01]  /*3ce0*/  FFMA R78, R78, UR11, -R2 ;  /* 0x0000000b4e4e7c23 */ /* 0x000fe20008000802 */
[----:B------:R-:W-:-:S02]  /*3cf0*/  ULDC UR11, c[0x0][0x604] ;  /* 0x00018100000b7ab9 */ /* 0x000fc40000000800 */
[--C-:B------:R-:W-:Y:S01]  /*3d00*/  FFMA R158, R79, UR11, -R2.reuse ;  /* 0x0000000b4f9e7c23 */ /* 0x100fe20008000802 */
[----:B------:R-:W-:Y:S01]  /*3d10*/  @!P6 FMUL R101, R101, 0.5 ;  /* 0x3f0000006565e820 */ /* 0x000fe20000400000 */
[----:B------:R-:W3:Y:S01]  /*3d20*/  MUFU.EX2 R93, R93 ;  /* 0x0000005d005d7308 */ /* 0x000ee20000000800 */
[----:B-1----:R-:W-:Y:S01]  /*3d30*/  @!P2 FMUL R96, R96, R96 ;  /* 0x000000606060a220 */ /* 0x002fe20000400000 */
[----:B------:R-:W-:Y:S01]  /*3d40*/  FSETP.GEU.AND P2, PT, R108, -126, PT ;  /* 0xc2fc00006c00780b */ /* 0x000fe20003f4e000 */
[----:B------:R-:W-:Y:S02]  /*3d50*/  ULDC UR11, c[0x0][0x604] ;  /* 0x00018100000b7ab9 */ /* 0x000fe40000000800 */
[--C-:B------:R-:W-:Y:S01]  /*3d60*/  FFMA R82, R82, UR11, -R2.reuse ;  /* 0x0000000b52527c23 */ /* 0x100fe20008000802 */
[----:B------:R-:W-:Y:S01]  /*3d70*/  ULDC UR11, c[0x0][0x604] ;  /* 0x00018100000b7ab9 */ /* 0x000fe20000000800 */
[----:B------:R-:W-:Y:S01]  /*3d80*/  @!P5 FMUL R116, R116, 0.5 ;  /* 0x3f0000007474d820 */ /* 0x000fe20000400000 */
[----:B------:R-:W1:Y:S01]  /*3d90*/  MUFU.EX2 R97, R97 ;  /* 0x0000006100617308 */ /* 0x000e620000000800 */
[----:B--2---:R-:W-:Y:S01]  /*3da0*/  @!P1 FMUL R100, R100, R100 ;  /* 0x0000006464649220 */ /* 0x004fe20000400000 */
[----:B------:R-:W-:Y:S01]  /*3db0*/  FSETP.GEU.AND P1, PT, R112, -126, PT ;  /* 0xc2fc00007000780b */ /* 0x000fe20003f2e000 */
[----:B------:R-:W-:Y:S01]  /*3dc0*/  FFMA R160, R83, UR11, -R2 ;  /* 0x0000000b53a07c23 */ /* 0x000fe20008000802 */
[----:B------:R-:W-:-:S02]  /*3dd0*/  ULDC UR11, c[0x0][0x604] ;  /* 0x00018100000b7ab9 */ /* 0x000fc40000000800 */
[--C-:B------:R-:W-:Y:S01]  /*3de0*/  FFMA R86, R86, UR11, -R2.reuse ;  /* 0x0000000b56567c23 */ /* 0x100fe20008000802 */
[----:B------:R-:W-:Y:S01]  /*3df0*/  @!P2 FMUL R108, R108, 0.5 ;  /* 0x3f0000006c6ca820 */ /* 0x000fe20000400000 */
[----:B------:R-:W2:Y:S01]  /*3e00*/  MUFU.EX2 R101, R101 ;  /* 0x0000006500657308 */ /* 0x000ea20000000800 */
[----:B---3--:R-:W-:Y:S01]  /*3e10*/  @!P3 FMUL R93, R93, R93 ;  /* 0x0000005d5d5db220 */ /* 0x008fe20000400000 */
[----:B------:R-:W-:Y:S01]  /*3e20*/  FSETP.GEU.AND P3, PT, R105, -126, PT ;  /* 0xc2fc00006900780b */ /* 0x000fe20003f6e000 */
[----:B------:R-:W-:Y:S02]  /*3e30*/  ULDC UR11, c[0x0][0x604] ;  /* 0x00018100000b7ab9 */ /* 0x000fe40000000800 */
[----:B------:R-:W-:Y:S01]  /*3e40*/  FFMA R87, R87, UR11, -R2 ;  /* 0x0000000b57577c23 */ /* 0x000fe20008000802 */
[----:B------:R-:W-:Y:S01]  /*3e50*/  ULDC UR11, c[0x0][0x604] ;  /* 0x00018100000b7ab9 */ /* 0x000fe20000000800 */
[----:B------:R-:W-:Y:S01]  /*3e60*/  @!P1 FMUL R112, R112, 0.5 ;  /* 0x3f00000070709820 */ /* 0x000fe20000400000 */
[----:B------:R-:W3:Y:S01]  /*3e70*/  MUFU.EX2 R116, R116 ;  /* 0x0000007400747308 */ /* 0x000ee20000000800 */
[----:B-1----:R-:W-:Y:S01]  /*3e80*/  @!P4 FMUL R97, R97, R97 ;  /* 0x000000616161c220 */ /* 0x002fe20000400000 */
[----:B------:R-:W-:Y:S01]  /*3e90*/  FSETP.GEU.AND P4, PT, R26, -126, PT ;  /* 0xc2fc00001a00780b */ /* 0x000fe20003f8e000 */
[----:B------:R-:W-:Y:S01]  /*3ea0*/  FADD R133, R48, R93 ;  /* 0x0000005d30857221 */ /* 0x000fe20000000000 */
[----:B------:R-:W-:Y:S01]  /*3eb0*/  F2FP.F16.F32.PACK_AB R48, R29, R48 ;  /* 0x000000301d30723e */ /* 0x000fe200000000ff */
[----:B------:R-:W-:-:S02]  /*3ec0*/  FADD R135, R16, R97 ;  /* 0x0000006110877221 */ /* 0x000fc40000000000 */
[----:B------:R-:W-:Y:S01]  /*3ed0*/  @!P3 FMUL R105, R105, 0.5 ;  /* 0x3f0000006969b820 */ /* 0x000fe20000400000 */
        /* <DEDUP_REMOVED lines=8> */
[----:B------:R-:W3:Y:S01]  /*3f60*/  MUFU.EX2 R105, R105 ;  /* 0x0000006900697308 */ /* 0x000ee20000000800 */
[----:B-1----:R-:W-:Y:S01]  /*3f70*/  @!P2 FMUL R108, R108, R108 ;  /* 0x0000006c6c6ca220 */ /* 0x002fe20000400000 */
[----:B------:R-:W-:-:S05]  /*3f80*/  FSETP.GEU.AND P2, PT, R120, -126, PT ;  /* 0xc2fc00007800780b */ /* 0x000fca0003f4e000 */
[----:B------:R-:W-:Y:S01]  /*3f90*/  @!P5 FMUL R128, R128, 0.5 ;  /* 0x3f0000008080d820 */ /* 0x000fe20000400000 */
[----:B------:R1:W4:Y:S01]  /*3fa0*/  MUFU.EX2 R27, R26 ;  /* 0x0000001a001b7308 */ /* 0x0003220000000800 */
[----:B--2---:R-:W-:Y:S01]  /*3fb0*/  @!P1 FMUL R112, R112, R112 ;  /* 0x0000007070709220 */ /* 0x004fe20000400000 */
[----:B------:R-:W-:-:S05]  /*3fc0*/  FSETP.GEU.AND P1, PT, R124, -126, PT ;  /* 0xc2fc00007c00780b */ /* 0x000fca0003f2e000 */
[----:B------:R-:W-:Y:S01]  /*3fd0*/  @!P2 FMUL R120, R120, 0.5 ;  /* 0x3f0000007878a820 */ /* 0x000fe20000400000 */
[----:B------:R2:W5:Y:S01]  /*3fe0*/  MUFU.EX2 R31, R30 ;  /* 0x0000001e001f7308 */ /* 0x0005620000000800 */
[----:B---3--:R-:W-:Y:S01]  /*3ff0*/  @!P3 FMUL R105, R105, R105 ;  /* 0x000000696969b220 */ /* 0x008fe20000400000 */
[----:B------:R-:W-:Y:S01]  /*4000*/  FSETP.GEU.AND P3, PT, R34, -126, PT ;  /* 0xc2fc00002200780b */ /* 0x000fe20003f6e000 */
[--C-:B-1----:R-:W-:Y:S01]  /*4010*/  FFMA R26, R90, UR11, -R2.reuse ;  /* 0x0000000b5a1a7c23 */ /* 0x102fe20008000802 */
[----:B------:R-:W-:Y:S02]  /*4020*/  ULDC UR11, c[0x0][0x604] ;  /* 0x00018100000b7ab9 */ /* 0x000fe40000000800 */
[----:B------:R-:W-:Y:S01]  /*4030*/  FFMA R91, R91, UR11, -R2 ;  /* 0x0000000b5b5b7c23 */ /* 0x000fe20008000802 */
[----:B------:R-:W-:Y:S01]  /*4040*/  @!P1 FMUL R124, R124, 0.5 ;  /* 0x3f0000007c7c9820 */ /* 0x000fe20000400000 */
[----:B------:R-:W1:Y:S01]  /*4050*/  MUFU.EX2 R128, R128 ;  /* 0x0000008000807308 */ /* 0x000e620000000800 */
[----:B----4-:R-:W-:Y:S01]  /*4060*/  @!P4 FMUL R27, R27, R27 ;  /* 0x0000001b1b1bc220 */ /* 0x010fe20000400000 */
[----:B------:R-:W-:Y:S01]  /*4070*/  FSETP.GEU.AND P4, PT, R38, -126, PT ;  /* 0xc2fc00002600780b */ /* 0x000fe20003f8e000 */
[----:B------:R-:W-:-:S02]  /*4080*/  ULDC UR11, c[0x0][0x604] ;  /* 0x00018100000b7ab9 */ /* 0x000fc40000000800 */
[--C-:B--2---:R-:W-:Y:S01]  /*4090*/  FFMA R30, R94, UR11, -R2.reuse ;  /* 0x0000000b5e1e7c23 */ /* 0x104fe20008000802 */
[----:B------:R-:W-:Y:S01]  /*40a0*/  ULDC UR11, c[0x0][0x604] ;  /* 0x00018100000b7ab9 */ /* 0x000fe20000000800 */
[----:B------:R-:W-:Y:S01]  /*40b0*/  @!P3 FMUL R34, R34, 0.5 ;  /* 0x3f0000002222b820 */ /* 0x000fe20000400000 */
[----:B------:R-:W2:Y:S01]  /*40c0*/  MUFU.EX2 R120, R120 ;  /* 0x0000007800787308 */ /* 0x000ea20000000800 */
[----:B-----5:R-:W-:Y:S01]  /*40d0*/  @!P6 FMUL R31, R31, R31 ;  /* 0x0000001f1f1fe220 */ /* 0x020fe20000400000 */
[----:B------:R-:W-:Y:S01]  /*40e0*/  FSETP.GEU.AND P6, PT, R42, -126, PT ;  /* 0xc2fc00002a00780b */ /* 0x000fe20003fce000 */
[----:B------:R-:W-:Y:S01]  /*40f0*/  FFMA R95, R95, UR11, -R2 ;  /* 0x0000000b5f5f7c23 */ /* 0x000fe20008000802 */
[----:B------:R-:W-:-:S03]  /*4100*/  ULDC UR11, c[0x0][0x604] ;  /* 0x00018100000b7ab9 */ /* 0x000fc60000000800 */
        /* <DEDUP_REMOVED lines=10> */
[----:B------:R-:W-:Y:S01]  /*41b0*/  FFMA R99, R99, UR11, -R2 ;  /* 0x0000000b63637c23 */ /* 0x000fe20008000802 */
[----:B------:R-:W-:Y:S01]  /*41c0*/  @!P5 FMUL R140, R140, 0.5 ;  /* 0x3f0000008c8cd820 */ /* 0x000fe20000400000 */
[----:B------:R2:W3:Y:S01]  /*41d0*/  MUFU.EX2 R39, R38 ;  /* 0x0000002600277308 */ /* 0x0004e20000000800 */
[----:B----4-:R-:W-:Y:S01]  /*41e0*/  @!P3 FMUL R35, R35, R35 ;  /* 0x000000232323b220 */ /* 0x010fe20000400000 */
[----:B------:R-:W-:Y:S01]  /*41f0*/  FSETP.GEU.AND P3, PT, R46, -126, PT ;  /* 0xc2fc00002e00780b */ /* 0x000fe20003f6e000 */
[----:B------:R-:W-:-:S04]  /*4200*/  ULDC UR11, c[0x0][0x604] ;  /* 0x00018100000b7ab9 */ /* 0x000fc80000000800 */
[----:B------:R-:W-:Y:S01]  /*4210*/  @!P2 FMUL R132, R132, 0.5 ;  /* 0x3f0000008484a820 */ /* 0x000fe20000400000 */
[----:B------:R-:W4:Y:S01]  /*4220*/  MUFU.EX2 R43, R42 ;  /* 0x0000002a002b7308 */ /* 0x000f220000000800 */
[----:B-1----:R-:W-:Y:S01]  /*4230*/  @!P1 FMUL R124, R124, R124 ;  /* 0x0000007c7c7c9220 */ /* 0x002fe20000400000 */
[----:B------:R-:W-:Y:S01]  /*4240*/  FSETP.GEU.AND P1, PT, R136, -126, PT ;  /* 0xc2fc00008800780b */ /* 0x000fe20003f2e000 */
[----:B--2---:R-:W-:-:S04]  /*4250*/  FADD R38, R8, R65 ;  /* 0x0000004108267221 */ /* 0x004fc80000000000 */
[----:B------:R-:W-:Y:S01]  /*4260*/  @!P3 FMUL R46, R46, 0.5 ;  /* 0x3f0000002e2eb820 */ /* 0x000fe20000400000 */
[----:B------:R-:W1:Y:S01]  /*4270*/  MUFU.EX2 R140, R140 ;  /* 0x0000008c008c7308 */ /* 0x000e620000000800 */
[----:B---3--:R-:W-:Y:S01]  /*4280*/  @!P4 FMUL R39, R39, R39 ;  /* 0x000000272727c220 */ /* 0x008fe20000400000 */
[----:B------:R-:W-:Y:S01]  /*4290*/  FSETP.GEU.AND P4, PT, R50, -126, PT ;  /* 0xc2fc00003200780b */ /* 0x000fe20003f8e000 */
[----:B------:R-:W-:Y:S01]  /*42a0*/  FADD R141, R38, R135 ;  /* 0x00000087268d7221 */ /* 0x000fe20000000000 */
[----:B------:R-:W-:Y:S01]  /*42b0*/  FADD R38, R36, R69 ;  /* 0x0000004524267221 */ /* 0x000fe20000000000 */
[----:B------:R-:W-:Y:S01]  /*42c0*/  FADD R135, R52, R101 ;  /* 0x0000006534877221 */ /* 0x000fe20000000000 */
[----:B------:R-:W-:Y:S01]  /*42d0*/  F2FP.F16.F32.PACK_AB R52, R37, R52 ;  /* 0x000000342534723e */ /* 0x000fe200000000ff */
[----:B------:R-:W-:Y:S01]  /*42e0*/  @!P1 FMUL R136, R136, 0.5 ;  /* 0x3f00000088889820 */ /* 0x000fe20000400000 */
[----:B------:R-:W2:Y:S01]  /*42f0*/  MUFU.EX2 R132, R132 ;  /* 0x0000008400847308 */ /* 0x000ea20000000800 */
[----:B----4-:R-:W-:Y:S01]  /*4300*/  @!P6 FMUL R43, R43, R43 ;  /* 0x0000002b2b2be220 */ /* 0x010fe20000400000 */
[----:B------:R-:W-:Y:S01]  /*4310*/  FSETP.GEU.AND P6, PT, R54, -126, PT ;  /* 0xc2fc00003600780b */ /* 0x000fe20003fce000 */
[----:B------:R-:W-:Y:S01]  /*4320*/  FADD R145, R38, R135 ;  /* 0x0000008726917221 */ /* 0x000fe20000000000 */
[----:B------:R-:W-:Y:S01]  /*4330*/  FADD R38, R17, R76 ;  /* 0x0000004c11267221 */ /* 0x000fe20000000000 */
[----:B------:R-:W-:Y:S01]  /*4340*/  FADD R135, R41, R108 ;  /* 0x0000006c29877221 */ /* 0x000fe20000000000 */
[----:B------:R-:W-:Y:S01]  /*4350*/  F2FP.F16.F32.PACK_AB R36, R15, R36 ;  /* 0x000000240f24723e */ /* 0x000fe200000000ff */
[----:B------:R-:W-:Y:S01]  /*4360*/  @!P4 FMUL R50, R50, 0.5 ;  /* 0x3f0000003232c820 */ /* 0x000fe20000400000 */
[----:B------:R-:W3:Y:S01]  /*4370*/  MUFU.EX2 R47, R46 ;  /* 0x0000002e002f7308 */ /* 0x000ee20000000800 */
[----:B-1----:R-:W-:Y:S01]  /*4380*/  @!P5 FMUL R140, R140, R140 ;  /* 0x0000008c8c8cd220 */ /* 0x002fe20000400000 */
[----:B------:R-:W-:Y:S01]  /*4390*/  FSETP.GEU.AND P5, PT, R152, -126, PT ;  /* 0xc2fc00009800780b */ /* 0x000fe20003fae000 */
[----:B------:R-:W-:-:S04]  /*43a0*/  FADD R38, R38, R135 ;  /* 0x0000008726267221 */ /* 0x000fc80000000000 */
        /* <DEDUP_REMOVED lines=74> */
[----:B--2---:R-:W-:-:S06]  /*4850*/  @!P5 FMUL R91, R91, R91 ;  /* 0x0000005b5b5bd220 */ /* 0x004fcc0000400000 */
[----:B------:R-:W-:Y:S01]  /*4860*/  @!P3 FMUL R30, R30, 0.5 ;  /* 0x3f0000001e1eb820 */ /* 0x000fe20000400000 */
[----:B------:R2:W4:Y:S01]  /*4870*/  MUFU.EX2 R90, R87 ;  /* 0x00000057005a7308 */ /* 0x0005220000000800 */
[----:B---3--:R-:W-:Y:S01]  /*4880*/  @!P2 FMUL R160, R160, R160 ;  /* 0x000000a0a0a0a220 */ /* 0x008fe20000400000 */
[----:B------:R-:W-:-:S06]  /*4890*/  FSETP.GEU.AND P2, PT, R95, -126, PT ;  /* 0xc2fc00005f00780b */ /* 0x000fcc0003f4e000 */
[----:B------:R3:W5:Y:S01]  /*48a0*/  MUFU.EX2 R94, R26 ;  /* 0x0000001a005e7308 */ /* 0x0007620000000800 */
[----:B-1----:R-:W-:Y:S01]  /*48b0*/  @!P4 FMUL R109, R109, R109 ;  /* 0x0000006d6d6dc220 */ /* 0x002fe20000400000 */
[----:B------:R-:W-:Y:S01]  /*48c0*/  FSETP.GEU.AND P4, PT, R34, -126, PT ;  /* 0xc2fc00002200780b */ /* 0x000fe20003f8e000 */
[----:B--2---:R-:W-:-:S04]  /*48d0*/  FFMA R87, R151, UR19, -R2 ;  /* 0x0000001397577c23 */ /* 0x004fc80008000802 */
[----:B------:R-:W-:Y:S01]  /*48e0*/  @!P2 FMUL R95, R95, 0.5 ;  /* 0x3f0000005f5fa820 */ /* 0x000fe20000400000 */
[----:B------:R1:W2:Y:S01]  /*48f0*/  MUFU.EX2 R98, R30 ;  /* 0x0000001e00627308 */ /* 0x0002a20000000800 */
[--C-:B---3--:R-:W-:Y:S01]  /*4900*/  FFMA R26, R102, UR11, -R2.reuse ;  /* 0x0000000b661a7c23 */ /* 0x108fe20008000802 */
[----:B------:R-:W-:Y:S01]  /*4910*/  ULDC UR11, c[0x0][0x604] ;  /* 0x00018100000b7ab9 */ /* 0x000fe20000000800 */
[----:B----4-:R-:W-:Y:S01]  /*4920*/  @!P1 FMUL R90, R90, R90 ;  /* 0x0000005a5a5a9220 */ /* 0x010fe20000400000 */
[--C-:B------:R-:W-:Y:S01]  /*4930*/  FFMA R103, R103, UR11, -R2.reuse ;  /* 0x0000000b67677c23 */ /* 0x100fe20008000802 */
[----:B------:R-:W-:Y:S01]  /*4940*/  FSETP.GEU.AND P1, PT, R99, -126, PT ;  /* 0xc2fc00006300780b */ /* 0x000fe20003f2e000 */
[----:B------:R-:W-:Y:S01]  /*4950*/  ULDC UR11, c[0x0][0x604] ;  /* 0x00018100000b7ab9 */ /* 0x000fe20000000800 */
[----:B------:R-:W-:Y:S01]  /*4960*/  @!P4 FMUL R34, R34, 0.5 ;  /* 0x3f0000002222c820 */ /* 0x000fe20000400000 */
[----:B------:R-:W3:Y:S01]  /*4970*/  MUFU.EX2 R95, R95 ;  /* 0x0000005f005f7308 */ /* 0x000ee20000000800 */
[----:B------:R-:W-:Y:S01]  /*4980*/  FSETP.GEU.AND P5, PT, R103, -126, PT ;  /* 0xc2fc00006700780b */ /* 0x000fe20003fae000 */
[----:B-----5:R-:W-:Y:S01]  /*4990*/  @!P6 FMUL R94, R94, R94 ;  /* 0x0000005e5e5ee220 */ /* 0x020fe20000400000 */
[----:B------:R-:W-:Y:S01]  /*49a0*/  FSETP.GEU.AND P6, PT, R26, -126, PT ;  /* 0xc2fc00001a00780b */ /* 0x000fe20003fce000 */
[----:B-1----:R-:W-:Y:S01]  /*49b0*/  FFMA R30, R106, UR11, -R2 ;  /* 0x0000000b6a1e7c23 */ /* 0x002fe20008000802 */
[----:B------:R-:W-:-:S02]  /*49c0*/  ULDC UR11, c[0x0][0x604] ;  /* 0x00018100000b7ab9 */ /* 0x000fc40000000800 */
[--C-:B------:R-:W-:Y:S01]  /*49d0*/  FFMA R107, R107, UR11, -R2.reuse ;  /* 0x0000000b6b6b7c23 */ /* 0x100fe20008000802 */
[----:B------:R1:W4:Y:S01]  /*49e0*/  MUFU.EX2 R102, R34 ;  /* 0x0000002200667308 */ /* 0x0003220000000800 */
[----:B------:R-:W-:Y:S01]  /*49f0*/  ULDC UR11, c[0x0][0x604] ;  /* 0x00018100000b7ab9 */ /* 0x000fe20000000800 */
[----:B------:R-:W-:Y:S01]  /*4a00*/  @!P1 FMUL R99, R99, 0.5 ;  /* 0x3f00000063639820 */ /* 0x000fe20000400000 */
[----:B--2---:R-:W-:Y:S01]  /*4a10*/  @!P3 FMUL R98, R98, R98 ;  /* 0x000000626262b220 */ /* 0x004fe20000400000 */
[----:B------:R-:W-:Y:S02]  /*4a20*/  FSETP.GEU.AND P3, PT, R30, -126, PT ;  /* 0xc2fc00001e00780b */ /* 0x000fe40003f6e000 */
[----:B------:R-:W-:Y:S02]  /*4a30*/  @!P5 FMUL R103, R103, 0.5 ;  /* 0x3f0000006767d820 */ /* 0x000fe40000400000 */
[----:B------:R-:W-:Y:S01]  /*4a40*/  @!P6 FMUL R26, R26, 0.5 ;  /* 0x3f0000001a1ae820 */ /* 0x000fe20000400000 */
[--C-:B-1----:R-:W-:Y:S01]  /*4a50*/  FFMA R34, R110, UR11, -R2.reuse ;  /* 0x0000000b6e227c23 */ /* 0x102fe20008000802 */
[----:B------:R-:W-:Y:S01]  /*4a60*/  ULDC UR11, c[0x0][0x604] ;  /* 0x00018100000b7ab9 */ /* 0x000fe20000000800 */
[----:B------:R-:W1:Y:S01]  /*4a70*/  MUFU.EX2 R99, R99 ;  /* 0x0000006300637308 */ /* 0x000e620000000800 */
[----:B------:R-:W-:Y:S01]  /*4a80*/  FFMA R111, R111, UR11, -R2 ;  /* 0x0000000b6f6f7c23 */ /* 0x000fe20008000802 */
[----:B------:R-:W-:Y:S01]  /*4a90*/  ULDC UR11, c[0x0][0x604] ;  /* 0x00018100000b7ab9 */ /* 0x000fe20000000800 */
[----:B---3--:R-:W-:Y:S01]  /*4aa0*/  @!P2 FMUL R95, R95, R95 ;  /* 0x0000005f5f5fa220 */ /* 0x008fe20000400000 */
[----:B------:R-:W-:Y:S01]  /*4ab0*/  FSETP.GEU.AND P2, PT, R107, -126, PT ;  /* 0xc2fc00006b00780b */ /* 0x000fe20003f4e000 */
[----:B----4-:R-:W-:Y:S01]  /*4ac0*/  @!P4 FMUL R102, R102, R102 ;  /* 0x000000666666c220 */ /* 0x010fe20000400000 */
[----:B------:R-:W-:-:S02]  /*4ad0*/  FSETP.GEU.AND P4, PT, R34, -126, PT ;  /* 0xc2fc00002200780b */ /* 0x000fc40003f8e000 */
[----:B------:R-:W2:Y:S01]  /*4ae0*/  MUFU.EX2 R103, R103 ;  /* 0x0000006700677308 */ /* 0x000ea20000000800 */
[----:B------:R-:W-:-:S07]  /*4af0*/  @!P3 FMUL R30, R30, 0.5 ;  /* 0x3f0000001e1eb820 */ /* 0x000fce0000400000 */
[----:B------:R3:W4:Y:S01]  /*4b00*/  MUFU.EX2 R106, R26 ;  /* 0x0000001a006a7308 */ /* 0x0007220000000800 */
[----:B-1----:R-:W-:Y:S01]  /*4b10*/  @!P1 FMUL R99, R99, R99 ;  /* 0x0000006363639220 */ /* 0x002fe20000400000 */
[----:B------:R-:W-:Y:S01]  /*4b20*/  FSETP.GEU.AND P1, PT, R111, -126, PT ;  /* 0xc2fc00006f00780b */ /* 0x000fe20003f2e000 */
[----:B------:R-:W-:Y:S01]  /*4b30*/  @!P2 FMUL R107, R107, 0.5 ;  /* 0x3f0000006b6ba820 */ /* 0x000fe20000400000 */
[----:B------:R-:W-:-:S04]  /*4b40*/  @!P4 FMUL R34, R34, 0.5 ;  /* 0x3f0000002222c820 */ /* 0x000fc80000400000 */
[----:B------:R1:W5:Y:S01]  /*4b50*/  MUFU.EX2 R110, R30 ;  /* 0x0000001e006e7308 */ /* 0x0003620000000800 */
[--C-:B---3--:R-:W-:Y:S01]  /*4b60*/  FFMA R26, R114, UR11, -R2.reuse ;  /* 0x0000000b721a7c23 */ /* 0x108fe20008000802 */
[----:B------:R-:W-:Y:S01]  /*4b70*/  ULDC UR11, c[0x0][0x604] ;  /* 0x00018100000b7ab9 */ /* 0x000fe20000000800 */
[----:B--2---:R-:W-:Y:S01]  /*4b80*/  @!P5 FMUL R103, R103, R103 ;  /* 0x000000676767d220 */ /* 0x004fe20000400000 */
[--C-:B------:R-:W-:Y:S01]  /*4b90*/  FFMA R113, R115, UR11, -R2.reuse ;  /* 0x0000000b73717c23 */ /* 0x100fe20008000802 */
[----:B------:R-:W-:Y:S02]  /*4ba0*/  ULDC UR11, c[0x0][0x604] ;  /* 0x00018100000b7ab9 */ /* 0x000fe40000000800 */
[----:B------:R-:W-:Y:S01]  /*4bb0*/  @!P1 FMUL R111, R111, 0.5 ;  /* 0x3f0000006f6f9820 */ /* 0x000fe20000400000 */
[----:B------:R2:W3:Y:S01]  /*4bc0*/  MUFU.EX2 R114, R34 ;  /* 0x0000002200727308 */ /* 0x0004e20000000800 */
[----:B------:R-:W-:Y:S01]  /*4bd0*/  FSETP.GEU.AND P5, PT, R113, -126, PT ;  /* 0xc2fc00007100780b */ /* 0x000fe20003fae000 */
[----:B-1----:R-:W-:Y:S01]  /*4be0*/  FFMA R30, R118, UR11, -R2 ;  /* 0x0000000b761e7c23 */ /* 0x002fe20008000802 */
[----:B------:R-:W-:Y:S01]  /*4bf0*/  ULDC UR11, c[0x0][0x604] ;  /* 0x00018100000b7ab9 */ /* 0x000fe20000000800 */
[----:B----4-:R-:W-:Y:S01]  /*4c00*/  @!P6 FMUL R106, R106, R106 ;  /* 0x0000006a6a6ae220 */ /* 0x010fe20000400000 */
[----:B------:R-:W-:-:S03]  /*4c10*/  FSETP.GEU.AND P6, PT, R26, -126, PT ;  /* 0xc2fc00001a00780b */ /* 0x000fc60003fce000 */
[----:B------:R-:W1:Y:S01]  /*4c20*/  MUFU.EX2 R107, R107 ;  /* 0x0000006b006b7308 */ /* 0x000e620000000800 */
[--C-:B--2---:R-:W-:Y:S01]  /*4c30*/  FFMA R34, R122, UR11, -R2.reuse ;  /* 0x0000000b7a227c23 */ /* 0x104fe20008000802 */
[----:B------:R-:W-:Y:S01]  /*4c40*/  ULDC UR11, c[0x0][0x604] ;  /* 0x00018100000b7ab9 */ /* 0x000fe20000000800 */
[----:B-----5:R-:W-:Y:S01]  /*4c50*/  @!P3 FMUL R110, R110, R110 ;  /* 0x0000006e6e6eb220 */ /* 0x020fe20000400000 */
[--C-:B------:R-:W-:Y:S01]  /*4c60*/  FFMA R115, R123, UR11, -R2.reuse ;  /* 0x0000000b7b737c23 */ /* 0x100fe20008000802 */
[----:B------:R-:W-:Y:S01]  /*4c70*/  ULDC UR11, c[0x0][0x604] ;  /* 0x00018100000b7ab9 */ /* 0x000fe20000000800 */
[----:B------:R-:W-:Y:S01]  /*4c80*/  @!P5 FMUL R113, R113, 0.5 ;  /* 0x3f0000007171d820 */ /* 0x000fe20000400000 */
[--C-:B------:R-:W-:Y:S01]  /*4c90*/  FFMA R162, R126, UR11, -R2.reuse ;  /* 0x0000000b7ea27c23 */ /* 0x100fe20008000802 */
[----:B------:R-:W2:Y:S01]  /*4ca0*/  MUFU.EX2 R111, R111 ;  /* 0x0000006f006f7308 */ /* 0x000ea20000000800 */
[----:B------:R-:W-:Y:S01]  /*4cb0*/  ULDC UR11, c[0x0][0x604] ;  /* 0x00018100000b7ab9 */ /* 0x000fe20000000800 */
[----:B---3--:R-:W-:Y:S01]  /*4cc0*/  @!P4 FMUL R114, R114, R114 ;  /* 0x000000727272c220 */ /* 0x008fe20000400000 */
[--C-:B------:R-:W-:Y:S01]  /*4cd0*/  FFMA R117, R119, UR11, -R2.reuse ;  /* 0x0000000b77757c23 */ /* 0x100fe20008000802 */
[----:B------:R-:W-:Y:S01]  /*4ce0*/  ULDC UR11, c[0x0][0x604] ;  /* 0x00018100000b7ab9 */ /* 0x000fe20000000800 */
[----:B------:R-:W-:Y:S01]  /*4cf0*/  FSETP.GEU.AND P4, PT, R115, -126, PT ;  /* 0xc2fc00007300780b */ /* 0x000fe20003f8e000 */
[--C-:B------:R-:W-:Y:S01]  /*4d00*/  FFMA R119, R127, UR11, -R2.reuse ;  /* 0x0000000b7f777c23 */ /* 0x100fe20008000802 */
[--C-:B------:R-:W-:Y:S01]  /*4d10*/  FFMA R123, R139, UR14, -R2.reuse ;  /* 0x0000000e8b7b7c23 */ /* 0x100fe20008000802 */
[----:B------:R-:W3:Y:S01]  /*4d20*/  MUFU.EX2 R113, R113 ;  /* 0x0000007100717308 */ /* 0x000ee20000000800 */
[----:B-1----:R-:W-:Y:S01]  /*4d30*/  @!P2 FMUL R107, R107, R107 ;  /* 0x0000006b6b6ba220 */ /* 0x002fe20000400000 */
[----:B------:R-:W-:Y:S01]  /*4d40*/  FSETP.GEU.AND P2, PT, R34, -126, PT ;  /* 0xc2fc00002200780b */ /* 0x000fe20003f4e000 */
[----:B------:R-:W-:Y:S01]  /*4d50*/  ULDC UR11, c[0x0][0x604] ;  /* 0x00018100000b7ab9 */ /* 0x000fe20000000800 */
[----:B------:R-:W-:Y:S01]  /*4d60*/  FSETP.GEU.AND P3, PT, R30, -126, PT ;  /* 0xc2fc00001e00780b */ /* 0x000fe20003f6e000 */
[----:B------:R-:W-:Y:S01]  /*4d70*/  FFMA R127, R147, UR26, -R2 ;  /* 0x0000001a937f7c23 */ /* 0x000fe20008000802 */
[----:B------:R-:W-:Y:S01]  /*4d80*/  @!P6 FMUL R26, R26, 0.5 ;  /* 0x3f0000001a1ae820 */ /* 0x000fe20000400000 */
[----:B--2---:R-:W-:Y:S01]  /*4d90*/  @!P1 FMUL R111, R111, R111 ;  /* 0x0000006f6f6f9220 */ /* 0x004fe20000400000 */
[----:B------:R-:W-:-:S02]  /*4da0*/  FSETP.GEU.AND P1, PT, R162, -126, PT ;  /* 0xc2fc0000a200780b */ /* 0x000fc40003f2e000 */
[----:B------:R-:W-:Y:S01]  /*4db0*/  @!P4 FMUL R115, R115, 0.5 ;  /* 0x3f0000007373c820 */ /* 0x000fe20000400000 */
[----:B------:R1:W2:Y:S01]  /*4dc0*/  MUFU.EX2 R118, R26 ;  /* 0x0000001a00767308 */ /* 0x0002a20000000800 */
[----:B------:R-:W-:-:S03]  /*4dd0*/  FADD R66, R132, R111 ;  /* 0x0000006f84427221 */ /* 0x000fc60000000000 */
[----:B------:R-:W-:Y:S01]  /*4de0*/  @!P2 FMUL R34, R34, 0.5 ;  /* 0x3f0000002222a820 */ /* 0x000fe20000400000 */
[----:B---3--:R-:W-:Y:S01]  /*4df0*/  @!P5 FMUL R113, R113, R113 ;  /* 0x000000717171d220 */ /* 0x008fe20000400000 */
[----:B------:R-:W-:Y:S01]  /*4e00*/  FSETP.GEU.AND P5, PT, R119, -126, PT ;  /* 0xc2fc00007700780b */ /* 0x000fe20003fae000 */
[----:B------:R-:W-:Y:S01]  /*4e10*/  @!P3 FMUL R30, R30, 0.5 ;  /* 0x3f0000001e1eb820 */ /* 0x000fe20000400000 */
[----:B------:R-:W3:Y:S01]  /*4e20*/  MUFU.EX2 R115, R115 ;  /* 0x0000007300737308 */ /* 0x000ee20000000800 */
[----:B-1----:R-:W-:Y:S01]  /*4e30*/  FADD R26, R24, R45 ;  /* 0x0000002d181a7221 */ /* 0x002fe20000000000 */
[----:B------:R-:W-:Y:S01]  /*4e40*/  FADD R70, R136, R113 ;  /* 0x0000007188467221 */ /* 0x000fe20000000000 */
[----:B------:R-:W-:Y:S01]  /*4e50*/  @!P1 FMUL R162, R162, 0.5 ;  /* 0x3f000000a2a29820 */ /* 0x000fe20000400000 */
[----:B------:R-:W-:Y:S01]  /*4e60*/  F2FP.F16.F32.PACK_AB R24, R3, R24 ;  /* 0x000000180318723e */ /* 0x000fe200000000ff */
[----:B------:R-:W-:Y:S01]  /*4e70*/  FADD R26, R26, R131 ;  /* 0x000000831a1a7221 */ /* 0x000fe20000000000 */
[----:B------:R-:W-:-:S02]  /*4e80*/  FADD R131, R19, R80 ;  /* 0x0000005013837221 */ /* 0x000fc40000000000 */
[----:B------:R1:W4:Y:S01]  /*4e90*/  MUFU.EX2 R126, R34 ;  /* 0x00000022007e7308 */ /* 0x0003220000000800 */
[----:B--2---:R-:W-:Y:S01]  /*4ea0*/  @!P6 FMUL R118, R118, R118 ;  /* 0x000000767676e220 */ /* 0x004fe20000400000 */
[----:B------:R-:W-:Y:S01]  /*4eb0*/  FSETP.GEU.AND P6, PT, R117, -126, PT ;  /* 0xc2fc00007500780b */ /* 0x000fe20003fce000 */
[----:B------:R-:W-:-:S05]  /*4ec0*/  @!P5 FMUL R119, R119, 0.5 ;  /* 0x3f0000007777d820 */ /* 0x000fca0000400000 */
[----:B------:R-:W2:Y:S01]  /*4ed0*/  MUFU.EX2 R162, R162 ;  /* 0x000000a200a27308 */ /* 0x000ea20000000800 */
[----:B---3--:R-:W-:Y:S01]  /*4ee0*/  @!P4 FMUL R115, R115, R115 ;  /* 0x000000737373c220 */ /* 0x008fe20000400000 */
[----:B------:R-:W-:Y:S01]  /*4ef0*/  FSETP.GEU.AND P4, PT, R121, -126, PT ;  /* 0xc2fc00007900780b */ /* 0x000fe20003f8e000 */
[----:B-1----:R-:W-:Y:S01]  /*4f00*/  FADD R34, R32, R61 ;  /* 0x0000003d20227221 */ /* 0x002fe20000000000 */
[----:B------:R-:W-:-:S03]  /*4f10*/  F2FP.F16.F32.PACK_AB R32, R11, R32 ;  /* 0x000000200b20723e */ /* 0x000fc600000000ff */
[----:B------:R-:W-:Y:S01]  /*4f20*/  FADD R137, R34, R133 ;  /* 0x0000008522897221 */ /* 0x000fe20000000000 */
[----:B------:R-:W1:Y:S01]  /*4f30*/  MUFU.EX2 R119, R119 ;  /* 0x0000007700777308 */ /* 0x000e620000000800 */
[----:B----4-:R-:W-:Y:S01]  /*4f40*/  @!P2 FMUL R126, R126, R126 ;  /* 0x0000007e7e7ea220 */ /* 0x010fe20000400000 */
[----:B------:R-:W-:Y:S01]  /*4f50*/  FSETP.GEU.AND P2, PT, R130, -126, PT ;  /* 0xc2fc00008200780b */ /* 0x000fe20003f4e000 */
[----:B------:R-:W-:Y:S01]  /*4f60*/  FADD R34, R11, R64 ;  /* 0x000000400b227221 */ /* 0x000fe20000000000 */
[----:B------:R-:W-:Y:S01]  /*4f70*/  FADD R133, R29, R96 ;  /* 0x000000601d857221 */ /* 0x000fe20000000000 */
[----:B------:R-:W-:Y:S01]  /*4f80*/  FADD R135, R59, R126 ;  /* 0x0000007e3b877221 */ /* 0x000fe20000000000 */
[----:B------:R-:W-:Y:S01]  /*4f90*/  @!P6 FMUL R117, R117, 0.5 ;  /* 0x3f0000007575e820 */ /* 0x000fe20000400000 */
[----:B------:R-:W-:Y:S01]  /*4fa0*/  @!P4 FMUL R121, R121, 0.5 ;  /* 0x3f0000007979c820 */ /* 0x000fe20000400000 */
[----:B------:R3:W4:Y:S01]  /*4fb0*/  MUFU.EX2 R122, R30 ;  /* 0x0000001e007a7308 */ /* 0x0007220000000800 */
[----:B--2---:R-:W-:Y:S01]  /*4fc0*/  @!P1 FMUL R162, R162, R162 ;  /* 0x000000a2a2a29220 */ /* 0x004fe20000400000 */
[----:B------:R-:W-:Y:S01]  /*4fd0*/  FSETP.GEU.AND P1, PT, R138, -126, PT ;  /* 0xc2fc00008a00780b */ /* 0x000fe20003f2e000 */
[----:B------:R-:W-:Y:S01]  /*4fe0*/  FADD R139, R34, R133 ;  /* 0x00000085228b7221 */ /* 0x000fe20000000000 */
[----:B------:R-:W-:Y:S01]  /*4ff0*/  FADD R34, R13, R68 ;  /* 0x000000440d227221 */ /* 0x000fe20000000000 */
[----:B------:R-:W-:Y:S01]  /*5000*/  FADD R133, R33, R100 ;  /* 0x0000006421857221 */ /* 0x000fe20000000000 */
[----:B------:R-:W-:Y:S01]  /*5010*/  FADD R26, R26, R137 ;  /* 0x000000891a1a7221 */ /* 0x000fe20000000000 */
[----:B------:R-:W-:Y:S01]  /*5020*/  @!P2 FMUL R130, R130, 0.5 ;  /* 0x3f0000008282a820 */ /* 0x000fe20000400000 */
[----:B------:R-:W2:Y:S01]  /*5030*/  MUFU.EX2 R121, R121 ;  /* 0x0000007900797308 */ /* 0x000ea20000000800 */
[----:B-1----:R-:W-:Y:S01]  /*5040*/  @!P5 FMUL R119, R119, R119 ;  /* 0x000000777777d220 */ /* 0x002fe20000400000 */
[----:B------:R-:W-:Y:S01]  /*5050*/  FSETP.GEU.AND P5, PT, R123, -126, PT ;  /* 0xc2fc00007b00780b */ /* 0x000fe20003fae000 */
[----:B---3--:R-:W-:Y:S01]  /*5060*/  FFMA R30, R134, UR11, -R2 ;  /* 0x0000000b861e7c23 */ /* 0x008fe20008000802 */
[----:B------:R-:W-:Y:S01]  /*5070*/  FADD R2, R3, R56 ;  /* 0x0000003803027221 */ /* 0x000fe20000000000 */
[----:B------:R-:W-:Y:S01]  /*5080*/  FADD R143, R34, R133 ;  /* 0x00000085228f7221 */ /* 0x000fe20000000000 */
[----:B------:R-:W-:Y:S01]  /*5090*/  FADD R34, R7, R60 ;  /* 0x0000003c07227221 */ /* 0x000fe20000000000 */
[----:B------:R-:W-:Y:S01]  /*50a0*/  @!P1 FMUL R138, R138, 0.5 ;  /* 0x3f0000008a8a9820 */ /* 0x000fe20000400000 */
[----:B------:R-:W1:Y:S01]  /*50b0*/  MUFU.EX2 R130, R130 ;  /* 0x0000008200827308 */ /* 0x000e620000000800 */
[----:B------:R-:W-:Y:S01]  /*50c0*/  FADD R42, R2, R131 ;  /* 0x00000083022a7221 */ /* 0x000fe20000000000 */
[----:B------:R-:W-:Y:S01]  /*50d0*/  FADD R2, R4, R49 ;  /* 0x0000003104027221 */ /* 0x000fe20000000000 */
[----:B------:R-:W-:Y:S01]  /*50e0*/  FADD R131, R12, R81 ;  /* 0x000000510c837221 */ /* 0x000fe20000000000 */
[----:B------:R-:W-:Y:S01]  /*50f0*/  FADD R133, R23, R88 ;  /* 0x0000005817857221 */ /* 0x000fe20000000000 */
[----:B----4-:R-:W-:Y:S01]  /*5100*/  @!P3 FMUL R122, R122, R122 ;  /* 0x0000007a7a7ab220 */ /* 0x010fe20000400000 */
[----:B------:R-:W-:Y:S01]  /*5110*/  FADD R42, R42, R139 ;  /* 0x0000008b2a2a7221 */ /* 0x000fe20000000000 */
[----:B------:R-:W-:Y:S01]  /*5120*/  @!P5 FMUL R123, R123, 0.5 ;  /* 0x3f0000007b7bd820 */ /* 0x000fe20000400000 */
[----:B------:R-:W3:Y:S01]  /*5130*/  MUFU.EX2 R134, R138 ;  /* 0x0000008a00867308 */ /* 0x000ee20000000800 */
[----:B--2---:R-:W-:Y:S01]  /*5140*/  @!P4 FMUL R121, R121, R121 ;  /* 0x000000797979c220 */ /* 0x004fe20000400000 */
[----:B------:R-:W-:Y:S01]  /*5150*/  FSETP.GEU.AND P4, PT, R125, -126, PT ;  /* 0xc2fc00007d00780b */ /* 0x000fe20003f8e000 */
[----:B------:R-:W-:Y:S01]  /*5160*/  FADD R46, R2, R131 ;  /* 0x00000083022e7221 */ /* 0x000fe20000000000 */
[----:B------:R-:W-:Y:S01]  /*5170*/  FADD R2, R5, R20 ;  /* 0x0000001405027221 */ /* 0x000fe20000000000 */
[----:B------:R-:W-:Y:S01]  /*5180*/  FADD R131, R21, R84 ;  /* 0x0000005415837221 */ /* 0x000fe20000000000 */
[----:B------:R-:W-:Y:S01]  /*5190*/  FADD R58, R34, R133 ;  /* 0x00000085223a7221 */ /* 0x000fe20000000000 */
[----:B------:R-:W-:Y:S01]  /*51a0*/  FADD R34, R15, R72 ;  /* 0x000000480f227221 */ /* 0x000fe20000000000 */
[----:B------:R-:W2:Y:S01]  /*51b0*/  MUFU.EX2 R123, R123 ;  /* 0x0000007b007b7308 */ /* 0x000ea20000000800 */
[----:B-1----:R-:W-:Y:S01]  /*51c0*/  @!P2 FMUL R130, R130, R130 ;  /* 0x000000828282a220 */ /* 0x002fe20000400000 */
[----:B------:R-:W-:Y:S01]  /*51d0*/  FSETP.GEU.AND P2, PT, R142, -126, PT ;  /* 0xc2fc00008e00780b */ /* 0x000fe20003f4e000 */
[----:B------:R-:W-:Y:S01]  /*51e0*/  FADD R50, R2, R131 ;  /* 0x0000008302327221 */ /* 0x000fe20000000000 */
[----:B------:R-:W-:Y:S01]  /*51f0*/  FADD R2, R28, R53 ;  /* 0x000000351c027221 */ /* 0x000fe20000000000 */
[----:B------:R-:W-:Y:S01]  /*5200*/  FADD R131, R44, R85 ;  /* 0x000000552c837221 */ /* 0x000fe20000000000 */
[----:B------:R-:W-:Y:S01]  /*5210*/  FADD R133, R37, R104 ;  /* 0x0000006825857221 */ /* 0x000fe20000000000 */
[----:B------:R-:W-:Y:S01]  /*5220*/  @!P4 FMUL R125, R125, 0.5 ;  /* 0x3f0000007d7dc820 */ /* 0x000fe20000400000 */
[----:B------:R-:W-:Y:S01]  /*5230*/  MUFU.EX2 R117, R117 ;  /* 0x0000007500757308 */ /* 0x000fe20000000800 */
[----:B---3--:R-:W-:Y:S01]  /*5240*/  @!P1 FMUL R134, R134, R134 ;  /* 0x0000008686869220 */ /* 0x008fe20000400000 */
[----:B------:R-:W-:Y:S01]  /*5250*/  FSETP.GEU.AND P1, PT, R146, -126, PT ;  /* 0xc2fc00009200780b */ /* 0x000fe20003f2e000 */
[----:B------:R-:W-:Y:S01]  /*5260*/  FADD R54, R2, R131 ;  /* 0x0000008302367221 */ /* 0x000fe20000000000 */
[----:B------:R-:W-:Y:S01]  /*5270*/  FADD R2, R6, R57 ;  /* 0x0000003906027221 */ /* 0x000fe20000000000 */
[----:B------:R-:W-:Y:S01]  /*5280*/  FADD R131, R14, R89 ;  /* 0x000000590e837221 */ /* 0x000fe20000000000 */
[----:B------:R-:W-:Y:S01]  /*5290*/  FADD R147, R34, R133 ;  /* 0x0000008522937221 */ /* 0x000fe20000000000 */
[----:B------:R-:W-:Y:S01]  /*52a0*/  @!P2 FMUL R142, R142, 0.5 ;  /* 0x3f0000008e8ea820 */ /* 0x000fe20000400000 */
[----:B------:R-:W1:Y:S01]  /*52b0*/  MUFU.EX2 R125, R125 ;  /* 0x0000007d007d7308 */ /* 0x000e620000000800 */
        /* <DEDUP_REMOVED lines=8> */
[----:B------:R-:W-:Y:S01]  /*5340*/  FADD R131, R2, R131 ;  /* 0x0000008302837221 */ /* 0x000fe20000000000 */
[----:B------:R-:W-:Y:S01]  /*5350*/  FADD R2, R27, R94 ;  /* 0x0000005e1b027221 */ /* 0x000fe20000000000 */
[----:B------:R-:W-:Y:S01]  /*5360*/  FADD R133, R18, R105 ;  /* 0x0000006912857221 */ /* 0x000fe20000000000 */
[----:B------:R-:W-:Y:S01]  /*5370*/  FADD R149, R75, R134 ;  /* 0x000000864b957221 */ /* 0x000fe20000000000 */
[----:B------:R-:W-:Y:S01]  /*5380*/  FADD R151, R156, R123 ;  /* 0x0000007b9c977221 */ /* 0x000fe20000000000 */
[----:B------:R-:W-:Y:S01]  /*5390*/  FADD R74, R2, R135 ;  /* 0x00000087024a7221 */ /* 0x000fe20000000000 */
[----:B------:R-:W-:Y:S01]  /*53a0*/  @!P5 FMUL R127, R127, 0.5 ;  /* 0x3f0000007f7fd820 */ /* 0x000fe20000400000 */
[----:B------:R-:W3:Y:S01]  /*53b0*/  MUFU.EX2 R142, R146 ;  /* 0x00000092008e7308 */ /* 0x000ee20000000800 */
[----:B-1----:R-:W-:Y:S01]  /*53c0*/  @!P4 FMUL R125, R125, R125 ;  /* 0x0000007d7d7dc220 */ /* 0x002fe20000400000 */
[----:B------:R-:W-:Y:S01]  /*53d0*/  FSETP.GEU.AND P4, PT, R129, -126, PT ;  /* 0xc2fc00008100780b */ /* 0x000fe20003f8e000 */
[----:B------:R-:W-:Y:S01]  /*53e0*/  FADD R2, R112, R91 ;  /* 0x0000005b70027221 */ /* 0x000fe20000000000 */
[----:B------:R-:W-:Y:S01]  /*53f0*/  FADD R135, R144, R115 ;  /* 0x0000007390877221 */ /* 0x000fe20000000000 */
[----:B------:R-:W-:Y:S01]  /*5400*/  FADD R133, R34, R133 ;  /* 0x0000008522857221 */ /* 0x000fe20000000000 */
[----:B------:R-:W-:Y:S01]  /*5410*/  FADD R34, R43, R110 ;  /* 0x0000006e2b227221 */ /* 0x000fe20000000000 */
[----:B------:R-:W-:Y:S01]  /*5420*/  @!P6 FMUL R117, R117, R117 ;  /* 0x000000757575e220 */ /* 0x000fe20000400000 */
        /* <DEDUP_REMOVED lines=8> */
[----:B------:R-:W-:Y:S01]  /*54b0*/  FADD R135, R148, R119 ;  /* 0x0000007794877221 */ /* 0x000fe20000000000 */
[----:B---3--:R-:W-:Y:S01]  /*54c0*/  @!P1 FMUL R142, R142, R142 ;  /* 0x0000008e8e8e9220 */ /* 0x008fe20000400000 */
[----:B------:R-:W-:Y:S01]  /*54d0*/  FSETP.GEU.AND P1, PT, R150, -126, PT ;  /* 0xc2fc00009600780b */ /* 0x000fe20003f2e000 */
[----:B------:R-:W-:Y:S01]  /*54e0*/  FADD R159, R34, R151 ;  /* 0x00000097229f7221 */ /* 0x000fe20000000000 */
[----:B------:R-:W-:Y:S01]  /*54f0*/  FADD R34, R47, R114 ;  /* 0x000000722f227221 */ /* 0x000fe20000000000 */
[----:B------:R-:W2:Y:S01]  /*5500*/  MUFU.EX2 R129, R129 ;  /* 0x0000008100817308 */ /* 0x000ea20000000800 */
[----:B------:R-:W-:Y:S01]  /*5510*/  FADD R151, R158, R125 ;  /* 0x0000007d9e977221 */ /* 0x000fe20000000000 */
[----:B------:R-:W-:Y:S01]  /*5520*/  @!P2 FMUL R30, R30, 0.5 ;  /* 0x3f0000001e1ea820 */ /* 0x000fe20000400000 */
[----:B------:R-:W-:Y:S01]  /*5530*/  FADD R46, R46, R141 ;  /* 0x0000008d2e2e7221 */ /* 0x000fe20000000000 */
[----:B-1----:R-:W-:Y:S01]  /*5540*/  @!P5 FMUL R127, R127, R127 ;  /* 0x0000007f7f7fd220 */ /* 0x002fe20000400000 */
[----:B------:R-:W-:Y:S01]  /*5550*/  FSETP.GEU.AND P5, PT, R87, -126, PT ;  /* 0xc2fc00005700780b */ /* 0x000fe20003fae000 */
[----:B------:R-:W-:Y:S01]  /*5560*/  FADD R163, R66, R151 ;  /* 0x0000009742a37221 */ /* 0x000fe20000000000 */
[----:B------:R-:W-:Y:S01]  /*5570*/  FADD R66, R51, R118 ;  /* 0x0000007633427221 */ /* 0x000fe20000000000 */
[----:B------:R1:W3:Y:S01]  /*5580*/  MUFU.EX2 R146, R30 ;  /* 0x0000001e00927308 */ /* 0x0002e20000000800 */
[----:B------:R-:W-:Y:S01]  /*5590*/  FADD R151, R83, R142 ;  /* 0x0000008e53977221 */ /* 0x000fe20000000000 */
[----:B------:R-:W-:Y:S01]  /*55a0*/  @!P1 FMUL R150, R150, 0.5 ;  /* 0x3f00000096969820 */ /* 0x000fe20000400000 */
[----:B------:R-:W-:Y:S01]  /*55b0*/  FADD R153, R160, R127 ;  /* 0x0000007fa0997221 */ /* 0x000fe20000000000 */
[----:B------:R-:W-:Y:S01]  /*55c0*/  FADD R50, R50, R143 ;  /* 0x0000008f32327221 */ /* 0x000fe20000000000 */
[----:B------:R-:W-:Y:S01]  /*55d0*/  FADD R165, R66, R151 ;  /* 0x0000009742a57221 */ /* 0x000fe20000000000 */
[----:B------:R-:W-:Y:S01]  /*55e0*/  FADD R66, R55, R122 ;  /* 0x0000007a37427221 */ /* 0x000fe20000000000 */
[----:B------:R-:W-:Y:S01]  /*55f0*/  FADD R164, R70, R153 ;  /* 0x0000009946a47221 */ /* 0x000fe20000000000 */
[----:B------:R-:W4:Y:S01]  /*5600*/  MUFU.EX2 R2, R150 ;  /* 0x0000009600027308 */ /* 0x000f220000000800 */
[----:B-1----:R-:W-:Y:S01]  /*5610*/  FADD R30, R31, R98 ;  /* 0x000000621f1e7221 */ /* 0x002fe20000000000 */
[----:B------:R-:W-:Y:S01]  /*5620*/  @!P5 FMUL R87, R87, 0.5 ;  /* 0x3f0000005757d820 */ /* 0x000fe20000400000 */
[----:B--2---:R-:W-:Y:S01]  /*5630*/  @!P4 FMUL R129, R129, R129 ;  /* 0x000000818181c220 */ /* 0x004fe20000400000 */
[----:B------:R-:W-:Y:S01]  /*5640*/  FADD R70, R140, R117 ;  /* 0x000000758c467221 */ /* 0x000fe20000000000 */
[----:B------:R-:W-:Y:S01]  /*5650*/  FADD R82, R30, R149 ;  /* 0x000000951e527221 */ /* 0x000fe20000000000 */
[----:B------:R-:W-:Y:S01]  /*5660*/  FADD R149, R79, R138 ;  /* 0x0000008a4f957221 */ /* 0x000fe20000000000 */
[----:B------:R-:W-:Y:S01]  /*5670*/  FADD R30, R116, R95 ;  /* 0x0000005f741e7221 */ /* 0x000fe20000000000 */
[----:B------:R-:W1:Y:S01]  /*5680*/  MUFU.EX2 R87, R87 ;  /* 0x0000005700577308 */ /* 0x000e620000000800 */
[----:B---3--:R-:W-:Y:S01]  /*5690*/  @!P2 FMUL R146, R146, R146 ;  /* 0x000000929292a220 */ /* 0x008fe20000400000 */
[----:B------:R-:W-:Y:S01]  /*56a0*/  FADD R161, R34, R149 ;  /* 0x0000009522a17221 */ /* 0x000fe20000000000 */
[----:B------:R-:W-:Y:S01]  /*56b0*/  FADD R86, R30, R135 ;  /* 0x000000871e567221 */ /* 0x000fe20000000000 */
[----:B------:R-:W-:Y:S01]  /*56c0*/  FADD R30, R35, R102 ;  /* 0x00000066231e7221 */ /* 0x000fe20000000000 */
[----:B------:R-:W-:Y:S01]  /*56d0*/  FADD R135, R67, R130 ;  /* 0x0000008243877221 */ /* 0x000fe20000000000 */
[----:B------:R-:W-:Y:S01]  /*56e0*/  FADD R34, R120, R99 ;  /* 0x0000006378227221 */ /* 0x000fe20000000000 */
[----:B------:R-:W-:Y:S01]  /*56f0*/  FADD R149, R152, R121 ;  /* 0x0000007998957221 */ /* 0x000fe20000000000 */
[----:B------:R-:W-:Y:S01]  /*5700*/  FADD R145, R54, R145 ;  /* 0x0000009136917221 */ /* 0x000fe20000000000 */
[----:B----4-:R-:W-:Y:S01]  /*5710*/  @!P1 FMUL R2, R2, R2 ;  /* 0x0000000202029220 */ /* 0x010fe20000400000 */
[----:B------:R-:W-:Y:S01]  /*5720*/  FADD R150, R30, R135 ;  /* 0x000000871e967221 */ /* 0x000fe20000000000 */
[----:B------:R-:W-:Y:S01]  /*5730*/  FADD R155, R34, R149 ;  /* 0x00000095229b7221 */ /* 0x000fe20000000000 */
[----:B------:R-:W-:Y:S01]  /*5740*/  FADD R30, R39, R106 ;  /* 0x0000006a271e7221 */ /* 0x000fe20000000000 */
[----:B------:R-:W-:Y:S01]  /*5750*/  FADD R135, R71, R146 ;  /* 0x0000009247877221 */ /* 0x000fe20000000000 */
[----:B------:R-:W-:Y:S01]  /*5760*/  FADD R151, R109, R2 ;  /* 0x000000026d977221 */ /* 0x000fe20000000000 */
[----:B------:R-:W-:Y:S01]  /*5770*/  FADD R34, R124, R103 ;  /* 0x000000677c227221 */ /* 0x000fe20000000000 */
[----:B------:R-:W-:Y:S01]  /*5780*/  FADD R149, R154, R129 ;  /* 0x000000819a957221 */ /* 0x000fe20000000000 */
[----:B-1----:R-:W-:Y:S01]  /*5790*/  @!P5 FMUL R87, R87, R87 ;  /* 0x000000575757d220 */ /* 0x002fe20000400000 */
[----:B------:R-:W-:Y:S01]  /*57a0*/  FADD R30, R30, R135 ;  /* 0x000000871e1e7221 */ /* 0x000fe20000000000 */
        /* <DEDUP_REMOVED lines=25> */
[----:B------:R-:W-:Y:S01]  /*5940*/  MOV R30, UR10 ;  /* 0x0000000a001e7c02 */ /* 0x000fe20008000f00 */
[----:B------:R-:W-:Y:S01]  /*5950*/  FADD R153, R78, R153 ;  /* 0x000000994e997221 */ /* 0x000fe20000000000 */
[----:B------:R-:W-:Y:S01]  /*5960*/  FADD R74, R74, R151 ;  /* 0x000000974a4a7221 */ /* 0x000fe20000000000 */
[----:B------:R-:W-:Y:S01]  /*5970*/  FADD R26, R26, R131 ;  /* 0x000000831a1a7221 */ /* 0x000fe20000000000 */
[----:B------:R1:W-:Y:S01]  /*5980*/  SYNCS.ARRIVE.TRANS64.A1T0 RZ, [R30+UR6], RZ ;  /* 0x000000ff1eff79a7 */ /* 0x0003e20008100006 */
[----:B------:R-:W-:-:S02]  /*5990*/  F2FP.F16.F32.PACK_AB R46, R25, R14 ;  /* 0x0000000e192e723e */ /* 0x000fc400000000ff */
[----:B------:R-:W-:Y:S01]  /*59a0*/  F2FP.F16.F32.PACK_AB R25, R112, R27 ;  /* 0x0000001b7019723e */ /* 0x000fe200000000ff */
[----:B------:R2:W-:Y:S01]  /*59b0*/  STL [R1+0x98], R26 ;  /* 0x0000981a01007387 */ /* 0x0005e20000100800 */
[----:B------:R-:W-:Y:S02]  /*59c0*/  F2FP.F16.F32.PACK_AB R50, R33, R16 ;  /* 0x000000102132723e */ /* 0x000fe400000000ff */
[----:B------:R-:W-:Y:S01]  /*59d0*/  F2FP.F16.F32.PACK_AB R66, R68, R65 ;  /* 0x000000414442723e */ /* 0x000fe200000000ff */
[----:B-1----:R-:W-:Y:S01]  /*59e0*/  FADD R30, R74, R153 ;  /* 0x000000994a1e7221 */ /* 0x002fe20000000000 */
[----:B------:R-:W-:Y:S02]  /*59f0*/  F2FP.F16.F32.PACK_AB R27, R116, R31 ;  /* 0x0000001f741b723e */ /* 0x000fe400000000ff */
[----:B------:R-:W-:Y:S02]  /*5a00*/  F2FP.F16.F32.PACK_AB R29, R120, R35 ;  /* 0x00000023781d723e */ /* 0x000fe400000000ff */
[----:B------:R-:W-:Y:S01]  /*5a10*/  F2FP.F16.F32.PACK_AB R54, R41, R18 ;  /* 0x000000122936723e */ /* 0x000fe200000000ff */
[----:B------:R1:W-:Y:S01]  /*5a20*/  STL [R1+0x94], R30 ;  /* 0x0000941e01007387 */ /* 0x0003e20000100800 */
[----:B------:R-:W-:-:S02]  /*5a30*/  F2FP.F16.F32.PACK_AB R56, R56, R45 ;  /* 0x0000002d3838723e */ /* 0x000fc400000000ff */
[----:B------:R-:W-:Y:S02]  /*5a40*/  F2FP.F16.F32.PACK_AB R58, R20, R49 ;  /* 0x00000031143a723e */ /* 0x000fe400000000ff */
[----:B------:R-:W-:Y:S02]  /*5a50*/  F2FP.F16.F32.PACK_AB R60, R60, R53 ;  /* 0x000000353c3c723e */ /* 0x000fe400000000ff */
[----:B------:R-:W-:Y:S02]  /*5a60*/  F2FP.F16.F32.PACK_AB R68, R72, R69 ;  /* 0x000000454844723e */ /* 0x000fe400000000ff */
[----:B------:R-:W-:Y:S02]  /*5a70*/  F2FP.F16.F32.PACK_AB R70, R76, R73 ;  /* 0x000000494c46723e */ /* 0x000fe400000000ff */
[----:B------:R-:W-:Y:S02]  /*5a80*/  F2FP.F16.F32.PACK_AB R31, R124, R39 ;  /* 0x000000277c1f723e */ /* 0x000fe400000000ff */
        /* <DEDUP_REMOVED lines=16> */
[----:B--2---:R-:W-:Y:S02]  /*5b90*/  F2FP.F16.F32.PACK_AB R26, R5, R4 ;  /* 0x00000004051a723e */ /* 0x004fe400000000ff */
[----:B------:R-:W-:Y:S02]  /*5ba0*/  F2FP.F16.F32.PACK_AB R28, R7, R28 ;  /* 0x0000001c071c723e */ /* 0x000fe400000000ff */
[----:B-1----:R-:W-:-:S02]  /*5bb0*/  F2FP.F16.F32.PACK_AB R30, R9, R6 ;  /* 0x00000006091e723e */ /* 0x002fc400000000ff */
        /* <DEDUP_REMOVED lines=24> */
[----:B------:R-:W-:Y:S01]  /*5d40*/  F2FP.F16.F32.PACK_AB R85, R127, R142 ;  /* 0x0000008e7f55723e */ /* 0x000fe200000000ff */
[----:B------:R-:W-:Y:S06]  /*5d50*/  @!P0 BRA `(.L_x_19) ;  /* 0x0000000000048947 */ /* 0x000fec0003800000 */
[----:B------:R-:W-:Y:S01]  /*5d60*/  BPT.TRAP 0x1 ;  /* 0x000000040000795c */ /* 0x000fe20000300000 */
.L_x_19:
[----:B------:R-:W-:-:S13]  /*5d70*/  R2UR UR6, R166 ;  /* 0x00000000a60672ca */ /* 0x000fda00000e0000 */
[----:B------:R-:W1:Y:S02]  /*5d80*/  SYNCS.PHASECHK.TRANS64.TRYWAIT P1, [UR6+0x9a008], R0 ;  /* 0x09a00800ff0075a7 */ /* 0x000e640008020146 */
[----:B-1----:R-:W-:Y:S05]  /*5d90*/  @!P1 BRA `(.L_x_20) ;  /* 0x000000ec00549947 */ /* 0x002fea0003800000 */
.L_x_102:
[----:B------:R-:W-:Y:S01]  /*5da0*/  UIADD3 UR6, UR60, 0x1c00, URZ ;  /* 0x00001c003c067890 */ /* 0x000fe2000fffe03f */
[----:B------:R-:W-:Y:S01]  /*5db0*/  WARPGROUP.ARRIVE ;  /* 0x00000000000079c5 */ /* 0x000fe20000000000 */
[----:B------:R-:W-:Y:S01]  /*5dc0*/  UMOV UR23, 0x80000020 ;  /* 0x8000002000177882 */ /* 0x000fe20000000000 */
[----:B------:R-:W-:Y:S01]  /*5dd0*/  UIADD3 UR10, UR60, 0x2000, URZ ;  /* 0x000020003c0a7890 */ /* 0x000fe2000fffe03f */
[----:B------:R-:W-:Y:S01]  /*5de0*/  F2FP.F16.F32.PACK_AB R87, R87, R2 ;  /* 0x000000025757723e */ /* 0x000fe200000000ff */
[----:B------:R-:W-:Y:S01]  /*5df0*/  UMOV UR11, 0x80000020 ;  /* 0x80000020000b7882 */ /* 0x000fe20000000000 */
[----:B------:R-:W-:Y:S01]  /*5e00*/  UIADD3 UR14, UR60, 0x2400, URZ ;  /* 0x000024003c0e7890 */ /* 0x000fe2000fffe03f */
[----:B------:R-:W-:Y:S01]  /*5e10*/  UMOV UR22, UR6 ;  /* 0x0000000600167c82 */ /* 0x000fe20008000000 */
[----:B------:R-:W-:Y:S01]  /*5e20*/  UMOV UR15, 0x80000020 ;  /* 0x80000020000f7882 */ /* 0x000fe20000000000 */
[----:B------:R-:W-:Y:S01]  /*5e30*/  HGMMA.64x32x16.F32 R104, R24, gdesc[UR20].tnspB, RZ, !UPT, gsb0 ;  /* 0x4060001418687df0 */ /* 0x000fe2000c0008ff */
[----:B------:R-:W-:Y:S01]  /*5e40*/  UIADD3 UR18, UR60, 0x2800, URZ ;  /* 0x000028003c127890 */ /* 0x000fe2000fffe03f */
[----:B------:R-:W-:Y:S01]  /*5e50*/  UMOV UR19, 0x80000020 ;  /* 0x8000002000137882 */ /* 0x000fe20000000000 */
[----:B------:R-:W-:Y:S01]  /*5e60*/  UIADD3 UR6, UR60, 0x2c00, URZ ;  /* 0x00002c003c067890 */ /* 0x000fe2000fffe03f */
[----:B------:R-:W-:Y:S01]  /*5e70*/  UMOV UR23, 0x80000020 ;  /* 0x8000002000177882 */ /* 0x000fe20000000000 */
[----:B------:R-:W-:-:S02]  /*5e80*/  WARPGROUP.DEPBAR.LE gsb0, 0x0 ;  /* 0x00008000000079c5 */ /* 0x000fc40000010000 */
[----:B------:R-:W-:-:S06]  /*5e90*/  WARPGROUP.ARRIVE ;  /* 0x00000000000079c5 */ /* 0x000fcc0000000000 */
[----:B------:R-:W-:Y:S01]  /*5ea0*/  HGMMA.64x32x16.F32 R88, R24, gdesc[UR8].tnspB, RZ, !UPT, gsb0 ;  /* 0x4060000818587df0 */ /* 0x000fe2000c0008ff */
[----:B------:R-:W-:Y:S01]  /*5eb0*/  UIADD3 UR10, UR60, 0x3000, URZ ;  /* 0x000030003c0a7890 */ /* 0x000fe2000fffe03f */
[----:B------:R-:W-:Y:S01]  /*5ec0*/  UMOV UR11, 0x80000020 ;  /* 0x80000020000b7882 */ /* 0x000fe20000000000 */
[----:B------:R-:W-:Y:S02]  /*5ed0*/  WARPGROUP.DEPBAR.LE gsb0, 0x0 ;  /* 0x00008000000079c5 */ /* 0x000fe40000010000 */
[----:B------:R-:W-:-:S06]  /*5ee0*/  WARPGROUP.ARRIVE ;  /* 0x00000000000079c5 */ /* 0x000fcc0000000000 */
[----:B------:R-:W-:Y:S01]  /*5ef0*/  HGMMA.64x32x16.F32 R216, R24, gdesc[UR12].tnspB, RZ, !UPT, gsb0 ;  /* 0x4060000c18d87df0 */ /* 0x000fe2000c0008ff */
[----:B------:R-:W-:Y:S01]  /*5f00*/  UIADD3 UR14, UR60, 0x3400, URZ ;  /* 0x000034003c0e7890 */ /* 0x000fe2000fffe03f */
[----:B------:R-:W-:Y:S01]  /*5f10*/  UMOV UR15, 0x80000020 ;  /* 0x80000020000f7882 */ /* 0x000fe20000000000 */
[----:B------:R-:W-:Y:S02]  /*5f20*/  WARPGROUP.DEPBAR.LE gsb0, 0x0 ;  /* 0x00008000000079c5 */ /* 0x000fe40000010000 */
[----:B------:R-:W-:-:S06]  /*5f30*/  WARPGROUP.ARRIVE ;  /* 0x00000000000079c5 */ /* 0x000fcc0000000000 */
[----:B------:R-:W-:Y:S01]  /*5f40*/  HGMMA.64x32x16.F32 R200, R24, gdesc[UR16].tnspB, RZ, !UPT, gsb0 ;  /* 0x4060001018c87df0 */ /* 0x000fe2000c0008ff */
[----:B------:R-:W-:Y:S01]  /*5f50*/  UMOV UR18, UR6 ;  /* 0x0000000600127c82 */ /* 0x000fe20008000000 */
[----:B------:R-:W-:Y:S01]  /*5f60*/  UMOV UR19, 0x80000020 ;  /* 0x8000002000137882 */ /* 0x000fe20000000000 */
[----:B------:R-:W-:-:S07]  /*5f70*/  UIADD3 UR6, UR60, 0x1c40, URZ ;  /* 0x00001c403c067890 */ /* 0x000fce000fffe03f */
[----:B------:R-:W-:Y:S01]  /*5f80*/  UMOV UR22, UR6 ;  /* 0x0000000600167c82 */ /* 0x000fe20008000000 */
[----:B------:R-:W-:Y:S01]  /*5f90*/  UIADD3 UR6, UR60, 0x2c40, URZ ;  /* 0x00002c403c067890 */ /* 0x000fe2000fffe03f */
        /* <DEDUP_REMOVED lines=17> */
[----:B------:R-:W-:Y:S01]  /*60b0*/  HGMMA.64x32x16.F32 R104, R28, gdesc[UR20].tnspB, R104, gsb0 ;  /* 0x406000141c687df0 */ /* 0x000fe20008000868 */
[----:B------:R-:W-:Y:S02]  /*60c0*/  UMOV UR23, 0x80000020 ;  /* 0x8000002000177882 */ /* 0x000fe40000000000 */
[----:B------:R-:W-:Y:S02]  /*60d0*/  WARPGROUP.DEPBAR.LE gsb0, 0x0 ;  /* 0x00008000000079c5 */ /* 0x000fe40000010000 */
[----:B------:R-:W-:-:S06]  /*60e0*/  WARPGROUP.ARRIVE ;  /* 0x00000000000079c5 */ /* 0x000fcc0000000000 */
[----:B------:R-:W-:Y:S01]  /*60f0*/  HGMMA.64x32x16.F32 R88, R28, gdesc[UR8].tnspB, R88, gsb0 ;  /* 0x406000081c587df0 */ /* 0x000fe20008000858 */
[----:B------:R-:W-:Y:S01]  /*6100*/  UIADD3 UR10, UR60, 0x3040, URZ ;  /* 0x000030403c0a7890 */ /* 0x000fe2000fffe03f */
[----:B------:R-:W-:Y:S01]  /*6110*/  UMOV UR11, 0x80000020 ;  /* 0x80000020000b7882 */ /* 0x000fe20000000000 */
        /* <DEDUP_REMOVED lines=8> */
[----:B------:R-:W-:Y:S01]  /*61a0*/  UMOV UR18, UR6 ;  /* 0x0000000600127c82 */ /* 0x000fe20008000000 */
[----:B------:R-:W-:Y:S01]  /*61b0*/  UMOV UR19, 0x80000020 ;  /* 0x8000002000137882 */ /* 0x000fe20000000000 */
[----:B------:R-:W-:-:S07]  /*61c0*/  UIADD3 UR6, UR60, 0x1c80, URZ ;  /* 0x00001c803c067890 */ /* 0x000fce000fffe03f */
[----:B------:R-:W-:Y:S01]  /*61d0*/  UMOV UR22, UR6 ;  /* 0x0000000600167c82 */ /* 0x000fe20008000000 */
[----:B------:R-:W-:Y:S01]  /*61e0*/  UIADD3 UR6, UR60, 0x2c80, URZ ;  /* 0x00002c803c067890 */ /* 0x000fe2000fffe03f */
        /* <DEDUP_REMOVED lines=498> */
[----:B------:R-:W-:Y:S03]  /*8110*/  HGMMA.64x32x16.F32 R104, R84, gdesc[UR20].tnspB, R104, gsb0 ;  /* 0x4060001454687df0 */ /* 0x000fe60008000868 */
[----:B------:R-:W-:Y:S02]  /*8120*/  WARPGROUP.DEPBAR.LE gsb0, 0x0 ;  /* 0x00008000000079c5 */ /* 0x000fe40000010000 */
[----:B------:R-:W-:Y:S01]  /*8130*/  WARPGROUP.ARRIVE ;  /* 0x00000000000079c5 */ /* 0x000fe20000000000 */
[----:B------:R2:W-:Y:S04]  /*8140*/  STL.64 [R1+0x40], R104 ;  /* 0x0000406801007387 */ /* 0x0005e80000100a00 */
[----:B------:R2:W-:Y:S01]  /*8150*/  STL.64 [R1+0x48], R106 ;  /* 0x0000486a01007387 */ /* 0x0005e20000100a00 */
[----:B------:R-:W-:Y:S01]  /*8160*/  HGMMA.64x32x16.F32 R88, R84, gdesc[UR8].tnspB, R88, gsb0 ;  /* 0x4060000854587df0 */ /* 0x000fe20008000858 */
[----:B------:R-:W-:Y:S01]  /*8170*/  UIADD3 UR10, UR60, 0x33c0, URZ ;  /* 0x000033c03c0a7890 */ /* 0x000fe2000fffe03f */
[----:B------:R-:W-:Y:S01]  /*8180*/  UMOV UR11, 0x80000020 ;  /* 0x80000020000b7882 */ /* 0x000fe20000000000 */
[----:B------:R2:W-:Y:S04]  /*8190*/  STL.64 [R1+0x50], R108 ;  /* 0x0000506c01007387 */ /* 0x0005e80000100a00 */
[----:B------:R2:W-:Y:S04]  /*81a0*/  STL.64 [R1+0x58], R110 ;  /* 0x0000586e01007387 */ /* 0x0005e80000100a00 */
[----:B------:R2:W-:Y:S04]  /*81b0*/  STL.64 [R1+0x60], R112 ;  /* 0x0000607001007387 */ /* 0x0005e80000100a00 */
[----:B------:R2:W-:Y:S04]  /*81c0*/  STL.64 [R1+0x68], R114 ;  /* 0x0000687201007387 */ /* 0x0005e80000100a00 */
[----:B------:R2:W-:Y:S04]  /*81d0*/  STL.64 [R1+0x70], R116 ;  /* 0x0000707401007387 */ /* 0x0005e80000100a00 */
[----:B------:R2:W-:Y:S01]  /*81e0*/  STL.64 [R1+0x78], R118 ;  /* 0x0000787601007387 */ /* 0x0005e20000100a00 */
[----:B------:R-:W-:-:S02]  /*81f0*/  WARPGROUP.DEPBAR.LE gsb0, 0x0 ;  /* 0x00008000000079c5 */ /* 0x000fc40000010000 */
[----:B------:R-:W-:Y:S01]  /*8200*/  WARPGROUP.ARRIVE ;  /* 0x00000000000079c5 */ /* 0x000fe20000000000 */
[----:B------:R2:W-:Y:S04]  /*8210*/  STL.64 [R1], R88 ;  /* 0x0000005801007387 */ /* 0x0005e80000100a00 */
        /* <DEDUP_REMOVED lines=11> */
[----:B------:R-:W-:-:S06]  /*82d0*/  WARPGROUP.ARRIVE ;  /* 0x00000000000079c5 */ /* 0x000fcc0000000000 */
[----:B------:R-:W-:Y:S01]  /*82e0*/  HGMMA.64x32x16.F32 R200, R84, gdesc[UR16].tnspB, R200, gsb0 ;  /* 0x4060001054c87df0 */ /* 0x000fe200080008c8 */
[----:B------:R-:W-:Y:S01]  /*82f0*/  UMOV UR18, UR6 ;  /* 0x0000000600127c82 */ /* 0x000fe20008000000 */
[----:B------:R-:W-:Y:S01]  /*8300*/  UMOV UR19, 0x80000020 ;  /* 0x8000002000137882 */ /* 0x000fe20000000000 */
[----:B------:R-:W-:Y:S02]  /*8310*/  WARPGROUP.DEPBAR.LE gsb0, 0x0 ;  /* 0x00008000000079c5 */ /* 0x000fe40000010000 */
[----:B------:R-:W-:-:S06]  /*8320*/  WARPGROUP.ARRIVE ;  /* 0x00000000000079c5 */ /* 0x000fcc0000000000 */
[----:B------:R-:W-:Y:S03]  /*8330*/  HGMMA.64x32x16.F32 R184, R84, gdesc[UR16].tnspB, R184, gsb0 ;  /* 0x4060001054b87df0 */ /* 0x000fe600080008b8 */
[----:B------:R-:W-:Y:S02]  /*8340*/  WARPGROUP.DEPBAR.LE gsb0, 0x0 ;  /* 0x00008000000079c5 */ /* 0x000fe40000010000 */
[----:B------:R-:W-:-:S06]  /*8350*/  WARPGROUP.ARRIVE ;  /* 0x00000000000079c5 */ /* 0x000fcc0000000000 */
[----:B------:R-:W-:Y:S03]  /*8360*/  HGMMA.64x32x16.F32 R168, R84, gdesc[UR8].tnspB, R168, gsb0 ;  /* 0x4060000854a87df0 */ /* 0x000fe600080008a8 */
[----:B------:R-:W-:Y:S02]  /*8370*/  WARPGROUP.DEPBAR.LE gsb0, 0x0 ;  /* 0x00008000000079c5 */ /* 0x000fe40000010000 */
[----:B------:R-:W-:-:S06]  /*8380*/  WARPGROUP.ARRIVE ;  /* 0x00000000000079c5 */ /* 0x000fcc0000000000 */
[----:B------:R-:W-:Y:S03]  /*8390*/  HGMMA.64x32x16.F32 R152, R84, gdesc[UR12].tnspB, R152, gsb0 ;  /* 0x4060000c54987df0 */ /* 0x000fe60008000898 */
[----:B------:R-:W-:Y:S02]  /*83a0*/  WARPGROUP.DEPBAR.LE gsb0, 0x0 ;  /* 0x00008000000079c5 */ /* 0x000fe40000010000 */
[----:B--2---:R-:W-:Y:S05]  /*83b0*/  @!P0 BRA `(.L_x_21) ;  /* 0x0000000000048947 */ /* 0x004fea0003800000 */
[----:B------:R-:W-:Y:S01]  /*83c0*/  BPT.TRAP 0x1 ;  /* 0x000000040000795c */ /* 0x000fe20000300000 */
.L_x_21:
[----:B-1----:R-:W2:Y:S01]  /*83d0*/  LDL R0, [R1+0x8c] ;  /* 0x00008c0001007983 */ /* 0x002ea20000100800 */
[----:B------:R-:W-:-:S06]  /*83e0*/  UISETP.GT.U32.AND UP0, UPT, UR7, 0x1, UPT ;  /* 0x000000010700788c */ /* 0x000fcc000bf04070 */
[----:B------:R-:W-:Y:S02]  /*83f0*/  PLOP3.LUT P1, PT, PT, PT, UP0, 0x80, 0x0 ;  /* 0x000000000000781c */ /* 0x000fe40003f2f008 */
[----:B--2---:R-:W-:-:S13]  /*8400*/  R2UR UR6, R0 ;  /* 0x00000000000672ca */ /* 0x004fda00000e0000 */
[----:B------:R-:W-:-:S04]  /*8410*/  UIADD3 UR6, UR6, 0x9a028, URZ ;  /* 0x0009a02806067890 */ /* 0x000fc8000fffe03f */
[----:B------:R-:W-:-:S09]  /*8420*/  UPRMT UR6, URZ, 0x654, UR6 ;  /* 0x000006543f067896 */ /* 0x000fd20008000006 */
[----:B------:R-:W-:Y:S01]  /*8430*/  SYNCS.ARRIVE.TRANS64.RED.A1T0 RZ, [UR6], RZ ;  /* 0x000000ffffff79a7 */ /* 0x000fe20008100406 */
[----:B------:R-:W-:Y:S05]  /*8440*/  @P1 BRA `(.L_x_22) ;  /* 0x0000000000041947 */ /* 0x000fea0003800000 */
[----:B------:R-:W-:Y:S01]  /*8450*/  BPT.TRAP 0x1 ;  /* 0x000000040000795c */ /* 0x000fe20000300000 */
.L_x_22:
[----:B------:R-:W-:Y:S02]  /*8460*/  ULDC UR6, c[0x0][0x28c] ;  /* 0x0000a30000067ab9 */ /* 0x000fe40000000800 */
[----:B------:R-:W-:-:S06]  /*8470*/  UISETP.GE.AND UP0, UPT, UR6, 0x101, UPT ;  /* 0x000001010600788c */ /* 0x000fcc000bf06270 */
[----:B------:R-:W-:-:S13]  /*8480*/  PLOP3.LUT P2, PT, PT, PT, UP0, 0x80, 0x0 ;  /* 0x000000000000781c */ /* 0x000fda0003f4f008 */
[----:B------:R-:W-:Y:S05]  /*8490*/  @!P2 BRA `(.L_x_23) ;  /* 0x0000007800f8a947 */ /* 0x000fea0003800000 */
[----:B------:R-:W-:Y:S01]  /*84a0*/  UIADD3 UR6, UR6, 0xff, URZ ;  /* 0x000000ff06067890 */ /* 0x000fe2000fffe03f */
[----:B------:R1:W5:Y:S01]  /*84b0*/  LDL.LU R2, [R1+0x88] ;  /* 0x0000880001027983 */ /* 0x0003620000300800 */
[----:B------:R-:W-:Y:S02]  /*84c0*/  ULDC UR61, c[0x0][0x604] ;  /* 0x00018100003d7ab9 */ /* 0x000fe40000000800 */
[----:B------:R-:W-:-:S04]  /*84d0*/  USHF.R.S32.HI UR7, URZ, 0x1f, UR6 ;  /* 0x0000001f3f077899 */ /* 0x000fc80008011406 */
[----:B------:R-:W-:-:S03]  /*84e0*/  ULEA.HI UR7, UR7, UR6, URZ, 0x8 ;  /* 0x0000000607077291 */ /* 0x000fc6000f8f403f */
[----:B------:R-:W-:Y:S01]  /*84f0*/  UMOV UR6, 0x2 ;  /* 0x0000000200067882 */ /* 0x000fe20000000000 */
[----:B------:R-:W-:Y:S01]  /*8500*/  USHF.R.S32.HI UR10, URZ, 0x8, UR7 ;  /* 0x000000083f0a7899 */ /* 0x000fe20008011407 */
[----:B------:R-:W-:Y:S02]  /*8510*/  MOV R5, UR6 ;  /* 0x0000000600057c02 */ /* 0x000fe40008000f00 */
[----:B------:R-:W-:-:S03]  /*8520*/  UMOV UR7, URZ ;  /* 0x0000003f00077c82 */ /* 0x000fc60008000000 */
[----:B------:R-:W-:-:S05]  /*8530*/  MOV R0, UR10 ;  /* 0x0000000a00007c02 */ /* 0x000fca0008000f00 */
[----:B------:R2:W-:Y:S04]  /*8540*/  STL [R1+0x9c], R0 ;  /* 0x00009c0001007387 */ /* 0x0005e80000100800 */
[----:B------:R-:W3:Y:S01]  /*8550*/  LDL.LU R3, [R1+0x80] ;  /* 0x0000800001037983 */ /* 0x000ee20000300800 */
[----:B------:R-:W-:Y:S01]  /*8560*/  UMOV UR6, 0x1 ;  /* 0x0000000100067882 */ /* 0x000fe20000000000 */
[----:B--2---:R-:W-:Y:S02]  /*8570*/  MOV R0, UR7 ;  /* 0x0000000700007c02 */ /* 0x004fe40008000f00 */
[----:B---3--:R2:W-:Y:S02]  /*8580*/  STL [R1+0x84], R3 ;  /* 0x0000840301007387 */ /* 0x0085e40000100800 */
[----:B--2---:R-:W-:-:S05]  /*8590*/  MOV R3, UR6 ;  /* 0x0000000600037c02 */ /* 0x004fca0008000f00 */
[----:B------:R1:W-:Y:S02]  /*85a0*/  STL [R1+0x90], R3 ;  /* 0x0000900301007387 */ /* 0x0003e40000100800 */
.L_x_34:
[----:B------:R-:W-:-:S13]  /*85b0*/  PLOP3.LUT P3, PT, PT, PT, UP1, 0x80, 0x0 ;  /* 0x000000000000781c */ /* 0x000fda0003f6f018 */
[----:B---3--:R-:W-:Y:S05]  /*85c0*/  @!P3 BRA `(.L_x_24) ;  /* 0x000000000004b947 */ /* 0x008fea0003800000 */
[----:B------:R-:W-:Y:S01]  /*85d0*/  BPT.TRAP 0x1 ;  /* 0x000000040000795c */ /* 0x000fe20000300000 */
.L_x_24:
[----:B-1----:R-:W2:Y:S01]  /*85e0*/  LDL R3, [R1+0x8c] ;  /* 0x00008c0001037983 */ /* 0x002ea20000100800 */
[----:B------:R-:W-:Y:S02]  /*85f0*/  R2UR UR6, R5 ;  /* 0x00000000050672ca */ /* 0x000fe400000e0000 */
[----:B------:R-:W-:Y:S02]  /*8600*/  R2UR UR7, R0 ;  /* 0x00000000000772ca */ /* 0x000fe400000e0000 */
[----:B--2---:R-:W-:-:S11]  /*8610*/  R2UR UR10, R3 ;  /* 0x00000000030a72ca */ /* 0x004fd600000e0000 */
[----:B------:R-:W-:-:S04]  /*8620*/  MOV R3, UR7 ;  /* 0x0000000700037c02 */ /* 0x000fc80008000f00 */
[----:B------:R-:W-:Y:S01]  /*8630*/  SHF.L.U32 R3, R3, 0x1f, RZ ;  /* 0x0000001f03037819 */ /* 0x000fe200000006ff */
[----:B------:R-:W-:-:S09]  /*8640*/  ULEA UR6, UR6, UR10, 0x3 ;  /* 0x0000000a06067291 */ /* 0x000fd2000f8e183f */
[----:B------:R-:W1:Y:S02]  /*8650*/  SYNCS.PHASECHK.TRANS64.TRYWAIT P2, [UR6+0x9a000], R3 ;  /* 0x09a00003ff0075a7 */ /* 0x000e640008040146 */
[----:B-1----:R-:W-:Y:S05]  /*8660*/  @!P2 BRA `(.L_x_25) ;  /* 0x000000c40040a947 */ /* 0x002fea0003800000 */
.L_x_103:
[----:B------:R-:W-:Y:S01]  /*8670*/  R2UR UR10, R5 ;  /* 0x00000000050a72ca */ /* 0x000fe200000e0000 */
[----:B------:R-:W-:Y:S01]  /*8680*/  ULOP3.LUT UR6, UR60, 0x10000, URZ, 0xfc, !UPT ;  /* 0x000100003c067892 */ /* 0x000fe2000f8efc3f */
        /* <DEDUP_REMOVED lines=11> */
[----:B------:R-:W-:Y:S01]  /*8740*/  UIMAD UR6, UR10, 0x1c00, UR6 ;  /* 0x00001c000a0678a4 */ /* 0x000fe2000f8e0206 */
[----:B------:R-:W-:Y:S01]  /*8750*/  UMOV UR47, 0x80000020 ;  /* 0x80000020002f7882 */ /* 0x000fe20000000000 */
[----:B------:R-:W-:-:S02]  /*8760*/  UMOV UR51, 0x80000020 ;  /* 0x8000002000337882 */ /* 0x000fc40000000000 */
[----:B------:R-:W-:Y:S02]  /*8770*/  UIADD3 UR14, UR6, 0x400, URZ ;  /* 0x00000400060e7890 */ /* 0x000fe4000fffe03f */
[----:B------:R-:W-:Y:S02]  /*8780*/  UIADD3 UR18, UR6, 0x402, URZ ;  /* 0x0000040206127890 */ /* 0x000fe4000fffe03f */
[----:B------:R-:W-:Y:S02]  /*8790*/  UIADD3 UR22, UR6, 0x800, URZ ;  /* 0x0000080006167890 */ /* 0x000fe4000fffe03f */
[----:B------:R-:W-:Y:S01]  /*87a0*/  HGMMA.64x256x16.F32 R24, gdesc[UR4], RZ, !UPT, gsb0 ;  /* 0x03e00000041879f0 */ /* 0x000fe2000c0008ff */
[----:B------:R-:W-:Y:S01]  /*87b0*/  UMOV UR7, UR10 ;  /* 0x0000000a00077c82 */ /* 0x000fe20008000000 */
        /* <DEDUP_REMOVED lines=9> */
[----:B------:R-:W-:Y:S01]  /*8850*/  UMOV UR55, 0x80000020 ;  /* 0x8000002000377882 */ /* 0x000fe20000000000 */
[----:B------:R-:W-:Y:S01]  /*8860*/  UIADD3 UR58, UR6, 0x1802, URZ ;  /* 0x00001802063a7890 */ /* 0x000fe2000fffe03f */
[----:B------:R-:W-:Y:S01]  /*8870*/  UMOV UR59, 0x80000020 ;  /* 0x80000020003b7882 */ /* 0x000fe20000000000 */
[----:B------:R-:W-:-:S04]  /*8880*/  UIADD3 UR6, UR7, 0x1, URZ ;  /* 0x0000000107067890 */ /* 0x000fc8000fffe03f */
[----:B------:R-:W-:-:S04]  /*8890*/  UISETP.NE.AND UP0, UPT, UR6, 0x5, UPT ;  /* 0x000000050600788c */ /* 0x000fc8000bf05270 */
[----:B------:R-:W-:Y:S02]  /*88a0*/  USEL UR7, URZ, 0x1, UP0 ;  /* 0x000000013f077887 */ /* 0x000fe40008000000 */
[----:B------:R-:W-:Y:S01]  /*88b0*/  USEL UR6, UR6, URZ, UP0 ;  /* 0x0000003f06067287 */ /* 0x000fe20008000000 */
[----:B------:R-:W-:Y:S02]  /*88c0*/  WARPGROUP.DEPBAR.LE gsb0, 0x0 ;  /* 0x00008000000079c5 */ /* 0x000fe40000010000 */
[----:B------:R-:W-:-:S06]  /*88d0*/  WARPGROUP.ARRIVE ;  /* 0x00000000000079c5 */ /* 0x000fcc0000000000 */
[----:B------:R-:W-:Y:S01]  /*88e0*/  HGMMA.64x256x16.F32 R24, gdesc[UR8], R24, gsb0 ;  /* 0x03e00000081879f0 */ /* 0x000fe20008000818 */
[----:B------:R-:W-:-:S13]  /*88f0*/  R2UR UR11, R0 ;  /* 0x00000000000b72ca */ /* 0x000fda00000e0000 */
[----:B------:R-:W-:Y:S01]  /*8900*/  ULOP3.LUT UR7, UR11, UR7, URZ, 0x3c, !UPT ;  /* 0x000000070b077292 */ /* 0x000fe2000f8e3c3f */
[----:B------:R-:W-:Y:S02]  /*8910*/  WARPGROUP.DEPBAR.LE gsb0, 0x0 ;  /* 0x00008000000079c5 */ /* 0x000fe40000010000 */
[----:B------:R-:W-:-:S11]  /*8920*/  WARPGROUP.ARRIVE ;  /* 0x00000000000079c5 */ /* 0x000fd60000000000 */
        /* <DEDUP_REMOVED lines=46> */
[----:B------:R-:W-:Y:S05]  /*8c10*/  @!P3 BRA `(.L_x_26) ;  /* 0x000000000004b947 */ /* 0x000fea0003800000 */
[----:B------:R-:W-:Y:S01]  /*8c20*/  BPT.TRAP 0x1 ;  /* 0x000000040000795c */ /* 0x000fe20000300000 */
.L_x_26:
[----:B------:R-:W2:Y:S04]  /*8c30*/  LDL R0, [R1+0x8c] ;  /* 0x00008c0001007983 */ /* 0x000ea80000100800 */
[----:B------:R-:W-:Y:S01]  /*8c40*/  STL [R1+0xa8], R167 ;  /* 0x0000a8a701007387 */ /* 0x000fe20000100800 */
[----:B--2---:R-:W-:Y:S02]  /*8c50*/  R2UR UR10, R0 ;  /* 0x00000000000a72ca */ /* 0x004fe400000e0000 */
[----:B-----5:R-:W-:-:S04]  /*8c60*/  FMNMX R0, R24, R2, !PT ;  /* 0x0000000218007209 */ /* 0x020fc80007800000 */
        /* <DEDUP_REMOVED lines=62> */
[----:B------:R-:W-:-:S05]  /*9050*/  FMNMX R0, R149, R0, !PT ;  /* 0x0000000095007209 */ /* 0x000fca0007800000 */
[----:B-1----:R-:W1:Y:S02]  /*9060*/  SHFL.BFLY PT, R3, R0, 0x1, 0x1f ;  /* 0x0c201f0000037f89 */ /* 0x002e6400000e0000 */
[----:B-1----:R-:W-:-:S05]  /*9070*/  FMNMX R0, R0, R3, !PT ;  /* 0x0000000300007209 */ /* 0x002fca0007800000 */
[----:B------:R-:W1:Y:S02]  /*9080*/  SHFL.BFLY PT, R3, R0, 0x2, 0x1f ;  /* 0x0c401f0000037f89 */ /* 0x000e6400000e0000 */
[----:B-1----:R-:W-:-:S04]  /*9090*/  FMNMX R4, R0, R3, !PT ;  /* 0x0000000300047209 */ /* 0x002fc80007800000 */
[C---:B------:R-:W-:Y:S01]  /*90a0*/  FSETP.NEU.AND P2, PT, R4.reuse, -INF , PT ;  /* 0xff8000000400780b */ /* 0x040fe20003f4d000 */
[----:B------:R1:W-:Y:S03]  /*90b0*/  STL [R1+0x88], R4 ;  /* 0x0000880401007387 */ /* 0x0003e60000100800 */
[----:B------:R-:W-:-:S05]  /*90c0*/  FSEL R3, R4, RZ, P2 ;  /* 0x000000ff04037208 */ /* 0x000fca0001000000 */
[C---:B------:R-:W-:Y:S01]  /*90d0*/  FMUL R0, R3.reuse, UR61 ;  /* 0x0000003d03007c20 */ /* 0x040fe20008400000 */
[----:B------:R-:W-:-:S03]  /*90e0*/  FADD R167, -R3, R2 ;  /* 0x0000000203a77221 */ /* 0x000fc60000000100 */
[--C-:B------:R-:W-:Y:S01]  /*90f0*/  FFMA R25, R25, UR61, -R0.reuse ;  /* 0x0000003d19197c23 */ /* 0x100fe20008000800 */
[--C-:B------:R-:W-:Y:S01]  /*9100*/  FFMA R29, R29, UR61, -R0.reuse ;  /* 0x0000003d1d1d7c23 */ /* 0x100fe20008000800 */
[--C-:B------:R-:W-:Y:S01]  /*9110*/  FFMA R24, R24, UR61, -R0.reuse ;  /* 0x0000003d18187c23 */ /* 0x100fe20008000800 */
[--C-:B------:R-:W-:Y:S01]  /*9120*/  FFMA R28, R28, UR61, -R0.reuse ;  /* 0x0000003d1c1c7c23 */ /* 0x100fe20008000800 */
[--C-:B------:R-:W-:Y:S01]  /*9130*/  FFMA R36, R36, UR61, -R0.reuse ;  /* 0x0000003d24247c23 */ /* 0x100fe20008000800 */
[----:B------:R-:W-:Y:S01]  /*9140*/  FSETP.GEU.AND P4, PT, R25, -126, PT ;  /* 0xc2fc00001900780b */ /* 0x000fe20003f8e000 */
        /* <DEDUP_REMOVED lines=9> */
[--C-:B------:R-:W-:Y:S01]  /*91e0*/  FFMA R45, R45, UR61, -R0.reuse ;  /* 0x0000003d2d2d7c23 */ /* 0x100fe20008000800 */
[--C-:B------:R-:W-:Y:S01]  /*91f0*/  FFMA R49, R49, UR61, -R0.reuse ;  /* 0x0000003d31317c23 */ /* 0x100fe20008000800 */
[--C-:B------:R-:W-:Y:S01]  /*9200*/  FFMA R44, R44, UR61, -R0.reuse ;  /* 0x0000003d2c2c7c23 */ /* 0x100fe20008000800 */
[----:B------:R-:W-:Y:S01]  /*9210*/  @!P4 FMUL R25, R25, 0.5 ;  /* 0x3f0000001919c820 */ /* 0x000fe20000400000 */
[--C-:B------:R-:W-:Y:S01]  /*9220*/  FFMA R48, R48, UR61, -R0.reuse ;  /* 0x0000003d30307c23 */ /* 0x100fe20008000800 */
[----:B------:R-:W-:Y:S01]  /*9230*/  @!P2 FMUL R29, R29, 0.5 ;  /* 0x3f0000001d1da820 */ /* 0x000fe20000400000 */
[--C-:B------:R-:W-:Y:S01]  /*9240*/  FFMA R60, R60, UR61, -R0.reuse ;  /* 0x0000003d3c3c7c23 */ /* 0x100fe20008000800 */
[----:B-1----:R-:W-:Y:S01]  /*9250*/  MUFU.EX2 R4, R25 ;  /* 0x0000001900047308 */ /* 0x002fe20000000800 */
[----:B------:R-:W-:Y:S01]  /*9260*/  @!P5 FMUL R24, R24, 0.5 ;  /* 0x3f0000001818d820 */ /* 0x000fe20000400000 */
[----:B------:R-:W-:Y:S01]  /*9270*/  @!P3 FMUL R28, R28, 0.5 ;  /* 0x3f0000001c1cb820 */ /* 0x000fe20000400000 */
[--C-:B------:R-:W-:Y:S01]  /*9280*/  FFMA R56, R56, UR61, -R0.reuse ;  /* 0x0000003d38387c23 */ /* 0x100fe20008000800 */
[----:B------:R-:W-:Y:S01]  /*9290*/  @!P6 FMUL R32, R32, 0.5 ;  /* 0x3f0000002020e820 */ /* 0x000fe20000400000 */
[--C-:B------:R-:W-:Y:S01]  /*92a0*/  FFMA R57, R57, UR61, -R0.reuse ;  /* 0x0000003d39397c23 */ /* 0x100fe20008000800 */
[--C-:B------:R-:W-:Y:S01]  /*92b0*/  FFMA R53, R53, UR61, -R0.reuse ;  /* 0x0000003d35357c23 */ /* 0x100fe20008000800 */
[--C-:B------:R-:W-:Y:S01]  /*92c0*/  FFMA R52, R52, UR61, -R0.reuse ;  /* 0x0000003d34347c23 */ /* 0x100fe20008000800 */
[----:B------:R-:W1:Y:S01]  /*92d0*/  MUFU.EX2 R7, R29 ;  /* 0x0000001d00077308 */ /* 0x000e620000000800 */
[--C-:B------:R-:W-:Y:S01]  /*92e0*/  FFMA R69, R69, UR61, -R0.reuse ;  /* 0x0000003d45457c23 */ /* 0x100fe20008000800 */
[--C-:B------:R-:W-:Y:S01]  /*92f0*/  FFMA R65, R65, UR61, -R0.reuse ;  /* 0x0000003d41417c23 */ /* 0x100fe20008000800 */
[--C-:B------:R-:W-:Y:S01]  /*9300*/  FFMA R68, R68, UR61, -R0.reuse ;  /* 0x0000003d44447c23 */ /* 0x100fe20008000800 */
[--C-:B------:R-:W-:Y:S01]  /*9310*/  FFMA R64, R64, UR61, -R0.reuse ;  /* 0x0000003d40407c23 */ /* 0x100fe20008000800 */
[--C-:B------:R-:W-:Y:S01]  /*9320*/  FFMA R61, R61, UR61, -R0.reuse ;  /* 0x0000003d3d3d7c23 */ /* 0x100fe20008000800 */
[--C-:B------:R-:W-:Y:S01]  /*9330*/  FFMA R80, R80, UR61, -R0.reuse ;  /* 0x0000003d50507c23 */ /* 0x100fe20008000800 */
[--C-:B------:R-:W-:Y:S01]  /*9340*/  FFMA R76, R76, UR61, -R0.reuse ;  /* 0x0000003d4c4c7c23 */ /* 0x100fe20008000800 */
[----:B------:R-:W2:Y:S01]  /*9350*/  MUFU.EX2 R17, R24 ;  /* 0x0000001800117308 */ /* 0x000ea20000000800 */
[--C-:B------:R-:W-:Y:S01]  /*9360*/  FFMA R77, R77, UR61, -R0.reuse ;  /* 0x0000003d4d4d7c23 */ /* 0x100fe20008000800 */
[--C-:B------:R-:W-:Y:S01]  /*9370*/  FFMA R73, R73, UR61, -R0.reuse ;  /* 0x0000003d49497c23 */ /* 0x100fe20008000800 */
[--C-:B------:R-:W-:Y:S01]  /*9380*/  FFMA R72, R72, UR61, -R0.reuse ;  /* 0x0000003d48487c23 */ /* 0x100fe20008000800 */
[--C-:B------:R-:W-:Y:S01]  /*9390*/  FFMA R92, R92, UR61, -R0.reuse ;  /* 0x0000003d5c5c7c23 */ /* 0x100fe20008000800 */
[--C-:B------:R-:W-:Y:S01]  /*93a0*/  FFMA R88, R88, UR61, -R0.reuse ;  /* 0x0000003d58587c23 */ /* 0x100fe20008000800 */
[--C-:B------:R-:W-:Y:S01]  /*93b0*/  FFMA R89, R89, UR61, -R0.reuse ;  /* 0x0000003d59597c23 */ /* 0x100fe20008000800 */
[--C-:B------:R-:W-:Y:S01]  /*93c0*/  FFMA R84, R84, UR61, -R0.reuse ;  /* 0x0000003d54547c23 */ /* 0x100fe20008000800 */
[----:B------:R3:W4:Y:S01]  /*93d0*/  MUFU.EX2 R16, R28 ;  /* 0x0000001c00107308 */ /* 0x0007220000000800 */
[----:B-1----:R-:W-:Y:S01]  /*93e0*/  @!P2 FMUL R7, R7, R7 ;  /* 0x000000070707a220 */ /* 0x002fe20000400000 */
[----:B------:R-:W-:Y:S01]  /*93f0*/  FSETP.GEU.AND P2, PT, R40, -126, PT ;  /* 0xc2fc00002800780b */ /* 0x000fe20003f4e000 */
[--C-:B------:R-:W-:Y:S01]  /*9400*/  FFMA R81, R81, UR61, -R0.reuse ;  /* 0x0000003d51517c23 */ /* 0x100fe20008000800 */
[--C-:B------:R-:W-:Y:S01]  /*9410*/  FFMA R20, R93, UR61, -R0.reuse ;  /* 0x0000003d5d147c23 */ /* 0x100fe20008000800 */
[--C-:B------:R-:W-:Y:S01]  /*9420*/  FFMA R23, R85, UR61, -R0.reuse ;  /* 0x0000003d55177c23 */ /* 0x100fe20008000800 */
[--C-:B------:R-:W-:Y:S01]  /*9430*/  FFMA R19, R109, UR61, -R0.reuse ;  /* 0x0000003d6d137c23 */ /* 0x100fe20008000800 */
[--C-:B------:R-:W-:Y:S01]  /*9440*/  FFMA R3, R97, UR61, -R0.reuse ;  /* 0x0000003d61037c23 */ /* 0x100fe20008000800 */
[----:B------:R-:W1:Y:S01]  /*9450*/  MUFU.EX2 R29, R32 ;  /* 0x00000020001d7308 */ /* 0x000e620000000800 */
[----:B---3--:R-:W-:Y:S01]  /*9460*/  MOV R28, R4 ;  /* 0x00000004001c7202 */ /* 0x008fe20000000f00 */
[----:B--2---:R-:W-:Y:S01]  /*9470*/  @!P5 FMUL R17, R17, R17 ;  /* 0x000000111111d220 */ /* 0x004fe20000400000 */
[----:B------:R-:W-:Y:S01]  /*9480*/  FSETP.GEU.AND P5, PT, R33, -126, PT ;  /* 0xc2fc00002100780b */ /* 0x000fe20003fae000 */
[--C-:B------:R-:W-:Y:S01]  /*9490*/  FFMA R4, R104, UR61, -R0.reuse ;  /* 0x0000003d68047c23 */ /* 0x100fe20008000800 */
[--C-:B------:R-:W-:Y:S01]  /*94a0*/  FFMA R104, R120, UR61, -R0.reuse ;  /* 0x0000003d78687c23 */ /* 0x100fe20008000800 */
[----:B------:R-:W-:Y:S01]  /*94b0*/  @!P4 FMUL R28, R28, R28 ;  /* 0x0000001c1c1cc220 */ /* 0x000fe20000400000 */
[----:B------:R-:W-:Y:S01]  /*94c0*/  FSETP.GEU.AND P4, PT, R36, -126, PT ;  /* 0xc2fc00002400780b */ /* 0x000fe20003f8e000 */
[----:B------:R-:W-:Y:S01]  /*94d0*/  @!P2 FMUL R40, R40, 0.5 ;  /* 0x3f0000002828a820 */ /* 0x000fe20000400000 */
[----:B----4-:R-:W-:Y:S01]  /*94e0*/  @!P3 FMUL R16, R16, R16 ;  /* 0x000000101010b220 */ /* 0x010fe20000400000 */
[----:B------:R-:W-:Y:S01]  /*94f0*/  FSETP.GEU.AND P3, PT, R37, -126, PT ;  /* 0xc2fc00002500780b */ /* 0x000fe20003f6e000 */
[--C-:B------:R-:W-:Y:S01]  /*9500*/  FFMA R22, R101, UR61, -R0.reuse ;  /* 0x0000003d65167c23 */ /* 0x100fe20008000800 */
[--C-:B------:R-:W-:Y:S01]  /*9510*/  FFMA R21, R100, UR61, -R0.reuse ;  /* 0x0000003d64157c23 */ /* 0x100fe20008000800 */
[--C-:B------:R-:W-:Y:S01]  /*9520*/  FFMA R101, R136, UR61, -R0.reuse ;  /* 0x0000003d88657c23 */ /* 0x100fe20008000800 */
[----:B------:R-:W2:Y:S01]  /*9530*/  MUFU.EX2 R40, R40 ;  /* 0x0000002800287308 */ /* 0x000ea20000000800 */
[--C-:B------:R-:W-:Y:S01]  /*9540*/  FFMA R121, R121, UR61, -R0.reuse ;  /* 0x0000003d79797c23 */ /* 0x100fe20008000800 */
[----:B------:R-:W-:Y:S01]  /*9550*/  @!P5 FMUL R33, R33, 0.5 ;  /* 0x3f0000002121d820 */ /* 0x000fe20000400000 */
[----:B-1----:R-:W-:Y:S01]  /*9560*/  @!P6 FMUL R29, R29, R29 ;  /* 0x0000001d1d1de220 */ /* 0x002fe20000400000 */
[----:B------:R-:W-:Y:S01]  /*9570*/  FSETP.GEU.AND P6, PT, R41, -126, PT ;  /* 0xc2fc00002900780b */ /* 0x000fe20003fce000 */
[--C-:B------:R-:W-:Y:S01]  /*9580*/  FFMA R100, R144, UR61, -R0.reuse ;  /* 0x0000003d90647c23 */ /* 0x100fe20008000800 */
[----:B------:R-:W-:Y:S01]  /*9590*/  @!P4 FMUL R36, R36, 0.5 ;  /* 0x3f0000002424c820 */ /* 0x000fe20000400000 */
[----:B------:R-:W-:Y:S01]  /*95a0*/  FFMA R97, R145, UR61, -R0 ;  /* 0x0000003d91617c23 */ /* 0x000fe20008000800 */
[----:B------:R-:W1:Y:S01]  /*95b0*/  MUFU.EX2 R32, R33 ;  /* 0x0000002100207308 */ /* 0x000e620000000800 */
[----:B------:R-:W-:-:S07]  /*95c0*/  @!P3 FMUL R37, R37, 0.5 ;  /* 0x3f0000002525b820 */ /* 0x000fce0000400000 */
[----:B------:R-:W3:Y:S01]  /*95d0*/  MUFU.EX2 R2, R36 ;  /* 0x0000002400027308 */ /* 0x000ee20000000800 */
[----:B--2---:R-:W-:Y:S01]  /*95e0*/  @!P2 FMUL R40, R40, R40 ;  /* 0x000000282828a220 */ /* 0x004fe20000400000 */
[----:B------:R-:W-:Y:S01]  /*95f0*/  FSETP.GEU.AND P2, PT, R49, -126, PT ;  /* 0xc2fc00003100780b */ /* 0x000fe20003f4e000 */
[----:B------:R-:W-:-:S05]  /*9600*/  @!P6 FMUL R41, R41, 0.5 ;  /* 0x3f0000002929e820 */ /* 0x000fca0000400000 */
[----:B------:R3:W2:Y:S01]  /*9610*/  MUFU.EX2 R25, R37 ;  /* 0x0000002500197308 */ /* 0x0006a20000000800 */
[----:B-1----:R-:W-:Y:S01]  /*9620*/  @!P5 FMUL R32, R32, R32 ;  /* 0x000000202020d220 */ /* 0x002fe20000400000 */
[----:B------:R-:W-:-:S05]  /*9630*/  FSETP.GEU.AND P5, PT, R44, -126, PT ;  /* 0xc2fc00002c00780b */ /* 0x000fca0003fae000 */
[----:B------:R-:W-:Y:S01]  /*9640*/  @!P2 FMUL R49, R49, 0.5 ;  /* 0x3f0000003131a820 */ /* 0x000fe20000400000 */
[----:B------:R-:W1:Y:S01]  /*9650*/  MUFU.EX2 R24, R41 ;  /* 0x0000002900187308 */ /* 0x000e620000000800 */
[----:B---3--:R-:W-:Y:S01]  /*9660*/  MOV R37, R2 ;  /* 0x0000000200257202 */ /* 0x008fe20000000f00 */
[--C-:B------:R-:W-:Y:S01]  /*9670*/  FFMA R2, R96, UR61, -R0.reuse ;  /* 0x0000003d60027c23 */ /* 0x100fe20008000800 */
[----:B------:R-:W-:Y:S01]  /*9680*/  FFMA R96, R148, UR61, -R0 ;  /* 0x0000003d94607c23 */ /* 0x000fe20008000800 */
[----:B------:R-:W-:Y:S02]  /*9690*/  MOV R148, R40 ;  /* 0x0000002800947202 */ /* 0x000fe40000000f00 */
[----:B------:R-:W-:Y:S01]  /*96a0*/  @!P4 FMUL R37, R37, R37 ;  /* 0x000000252525c220 */ /* 0x000fe20000400000 */
[----:B------:R-:W-:Y:S01]  /*96b0*/  FSETP.GEU.AND P4, PT, R45, -126, PT ;  /* 0xc2fc00002d00780b */ /* 0x000fe20003f8e000 */
[----:B------:R-:W-:Y:S01]  /*96c0*/  @!P5 FMUL R44, R44, 0.5 ;  /* 0x3f0000002c2cd820 */ /* 0x000fe20000400000 */
[----:B--2---:R-:W-:Y:S01]  /*96d0*/  @!P3 FMUL R25, R25, R25 ;  /* 0x000000191919b220 */ /* 0x004fe20000400000 */
[----:B------:R-:W-:-:S04]  /*96e0*/  FSETP.GEU.AND P3, PT, R48, -126, PT ;  /* 0xc2fc00003000780b */ /* 0x000fc80003f6e000 */
[----:B------:R-:W2:Y:S01]  /*96f0*/  MUFU.EX2 R44, R44 ;  /* 0x0000002c002c7308 */ /* 0x000ea20000000800 */
[----:B-1----:R-:W-:Y:S01]  /*9700*/  @!P6 FMUL R24, R24, R24 ;  /* 0x000000181818e220 */ /* 0x002fe20000400000 */
[----:B------:R-:W-:-:S04]  /*9710*/  FSETP.GEU.AND P6, PT, R52, -126, PT ;  /* 0xc2fc00003400780b */ /* 0x000fc80003fce000 */
[----:B------:R-:W-:-:S03]  /*9720*/  @!P4 FMUL R45, R45, 0.5 ;  /* 0x3f0000002d2dc820 */ /* 0x000fc60000400000 */
[----:B------:R-:W-:Y:S01]  /*9730*/  @!P3 FMUL R48, R48, 0.5 ;  /* 0x3f0000003030b820 */ /* 0x000fe20000400000 */
[----:B------:R-:W1:Y:S01]  /*9740*/  MUFU.EX2 R41, R45 ;  /* 0x0000002d00297308 */ /* 0x000e620000000800 */
[----:B--2---:R-:W-:-:S07]  /*9750*/  @!P5 FMUL R44, R44, R44 ;  /* 0x0000002c2c2cd220 */ /* 0x004fce0000400000 */
[----:B------:R-:W2:Y:S01]  /*9760*/  MUFU.EX2 R45, R49 ;  /* 0x00000031002d7308 */ /* 0x000ea20000000800 */
[----:B------:R-:W-:Y:S01]  /*9770*/  FSETP.GEU.AND P5, PT, R53, -126, PT ;  /* 0xc2fc00003500780b */ /* 0x000fe20003fae000 */
[----:B------:R-:W-:Y:S01]  /*9780*/  @!P6 FMUL R52, R52, 0.5 ;  /* 0x3f0000003434e820 */ /* 0x000fe20000400000 */
[----:B------:R-:W-:-:S05]  /*9790*/  MOV R144, R44 ;  /* 0x0000002c00907202 */ /* 0x000fca0000000f00 */
[----:B------:R-:W3:Y:S01]  /*97a0*/  MUFU.EX2 R10, R48 ;  /* 0x00000030000a7308 */ /* 0x000ee20000000800 */
[----:B-1----:R-:W-:Y:S01]  /*97b0*/  @!P4 FMUL R41, R41, R41 ;  /* 0x000000292929c220 */ /* 0x002fe20000400000 */
[----:B------:R-:W-:-:S04]  /*97c0*/  FSETP.GEU.AND P4, PT, R56, -126, PT ;  /* 0xc2fc00003800780b */ /* 0x000fc80003f8e000 */
[----:B------:R-:W-:Y:S01]  /*97d0*/  @!P5 FMUL R53, R53, 0.5 ;  /* 0x3f0000003535d820 */ /* 0x000fe20000400000 */
[----:B------:R-:W-:Y:S01]  /*97e0*/  MOV R145, R41 ;  /* 0x0000002900917202 */ /* 0x000fe20000000f00 */
[----:B------:R1:W4:Y:S01]  /*97f0*/  MUFU.EX2 R5, R52 ;  /* 0x0000003400057308 */ /* 0x0003220000000800 */
[----:B--2---:R-:W-:Y:S01]  /*9800*/  @!P2 FMUL R45, R45, R45 ;  /* 0x0000002d2d2da220 */ /* 0x004fe20000400000 */
[----:B------:R-:W-:-:S05]  /*9810*/  FSETP.GEU.AND P2, PT, R60, -126, PT ;  /* 0xc2fc00003c00780b */ /* 0x000fca0003f4e000 */
[----:B------:R-:W-:Y:S01]  /*9820*/  @!P4 FMUL R56, R56, 0.5 ;  /* 0x3f0000003838c820 */ /* 0x000fe20000400000 */
[----:B------:R-:W2:Y:S01]  /*9830*/  MUFU.EX2 R36, R53 ;  /* 0x0000003500247308 */ /* 0x000ea20000000800 */
[----:B---3--:R-:W-:Y:S01]  /*9840*/  @!P3 FMUL R10, R10, R10 ;  /* 0x0000000a0a0ab220 */ /* 0x008fe20000400000 */
[----:B------:R-:W-:Y:S02]  /*9850*/  FSETP.GEU.AND P3, PT, R57, -126, PT ;  /* 0xc2fc00003900780b */ /* 0x000fe40003f6e000 */
[----:B-1----:R-:W-:-:S03]  /*9860*/  MOV R52, R28 ;  /* 0x0000001c00347202 */ /* 0x002fc60000000f00 */
[----:B------:R-:W-:Y:S01]  /*9870*/  @!P2 FMUL R60, R60, 0.5 ;  /* 0x3f0000003c3ca820 */ /* 0x000fe20000400000 */
[----:B------:R1:W3:Y:S01]  /*9880*/  MUFU.EX2 R15, R56 ;  /* 0x00000038000f7308 */ /* 0x0002e20000000800 */
[----:B----4-:R-:W-:Y:S01]  /*9890*/  @!P6 FMUL R5, R5, R5 ;  /* 0x000000050505e220 */ /* 0x010fe20000400000 */
[----:B------:R-:W-:-:S05]  /*98a0*/  FSETP.GEU.AND P6, PT, R61, -126, PT ;  /* 0xc2fc00003d00780b */ /* 0x000fca0003fce000 */
[----:B------:R-:W-:Y:S01]  /*98b0*/  @!P3 FMUL R57, R57, 0.5 ;  /* 0x3f0000003939b820 */ /* 0x000fe20000400000 */
[----:B------:R-:W4:Y:S01]  /*98c0*/  MUFU.EX2 R14, R60 ;  /* 0x0000003c000e7308 */ /* 0x000f220000000800 */
[----:B--2---:R-:W-:Y:S01]  /*98d0*/  @!P5 FMUL R36, R36, R36 ;  /* 0x000000242424d220 */ /* 0x004fe20000400000 */
[----:B------:R-:W-:Y:S02]  /*98e0*/  FSETP.GEU.AND P5, PT, R64, -126, PT ;  /* 0xc2fc00004000780b */ /* 0x000fe40003fae000 */
[----:B-1----:R-:W-:Y:S01]  /*98f0*/  MOV R56, R17 ;  /* 0x0000001100387202 */ /* 0x002fe20000000f00 */
[--C-:B------:R-:W-:Y:S01]  /*9900*/  FFMA R17, R133, UR61, -R0.reuse ;  /* 0x0000003d85117c23 */ /* 0x100fe20008000800 */
[----:B------:R-:W-:Y:S01]  /*9910*/  MOV R133, R5 ;  /* 0x0000000500857202 */ /* 0x000fe20000000f00 */
[----:B------:R-:W-:Y:S01]  /*9920*/  @!P6 FMUL R61, R61, 0.5 ;  /* 0x3f0000003d3de820 */ /* 0x000fe20000400000 */
[----:B------:R-:W1:Y:S01]  /*9930*/  MUFU.EX2 R48, R57 ;  /* 0x0000003900307308 */ /* 0x000e620000000800 */
[----:B---3--:R-:W-:Y:S01]  /*9940*/  @!P4 FMUL R15, R15, R15 ;  /* 0x0000000f0f0fc220 */ /* 0x008fe20000400000 */
[----:B------:R-:W-:Y:S01]  /*9950*/  FSETP.GEU.AND P4, PT, R65, -126, PT ;  /* 0xc2fc00004100780b */ /* 0x000fe20003f8e000 */
[----:B------:R-:W-:Y:S01]  /*9960*/  FFMA R5, R137, UR61, -R0 ;  /* 0x0000003d89057c23 */ /* 0x000fe20008000800 */
[----:B------:R-:W-:-:S02]  /*9970*/  MOV R137, R36 ;  /* 0x0000002400897202 */ /* 0x000fc40000000f00 */
[----:B------:R-:W-:Y:S01]  /*9980*/  MOV R36, R7 ;  /* 0x0000000700247202 */ /* 0x000fe20000000f00 */
[----:B------:R-:W-:Y:S01]  /*9990*/  @!P5 FMUL R64, R64, 0.5 ;  /* 0x3f0000004040d820 */ /* 0x000fe20000400000 */
[----:B------:R-:W2:Y:S01]  /*99a0*/  MUFU.EX2 R237, R61 ;  /* 0x0000003d00ed7308 */ /* 0x000ea20000000800 */
[----:B----4-:R-:W-:Y:S01]  /*99b0*/  @!P2 FMUL R14, R14, R14 ;  /* 0x0000000e0e0ea220 */ /* 0x010fe20000400000 */
[----:B------:R-:W-:Y:S01]  /*99c0*/  FSETP.GEU.AND P2, PT, R69, -126, PT ;  /* 0xc2fc00004500780b */ /* 0x000fe20003f4e000 */
[--C-:B------:R-:W-:Y:S01]  /*99d0*/  FFMA R7, R140, UR61, -R0.reuse ;  /* 0x0000003d8c077c23 */ /* 0x100fe20008000800 */
[----:B------:R-:W-:Y:S01]  /*99e0*/  MOV R140, R10 ;  /* 0x0000000a008c7202 */ /* 0x000fe20000000f00 */
[----:B------:R-:W-:Y:S01]  /*99f0*/  FFMA R10, R141, UR61, -R0 ;  /* 0x0000003d8d0a7c23 */ /* 0x000fe20008000800 */
[----:B------:R-:W-:Y:S01]  /*9a00*/  MOV R141, R45 ;  /* 0x0000002d008d7202 */ /* 0x000fe20000000f00 */
        /* <DEDUP_REMOVED lines=8> */
[----:B---3--:R-:W-:-:S04]  /*9a90*/  FFMA R64, R105, UR61, -R0 ;  /* 0x0000003d69407c23 */ /* 0x008fc80008000800 */
[----:B------:R-:W-:Y:S01]  /*9aa0*/  @!P3 FMUL R68, R68, 0.5 ;  /* 0x3f0000004444b820 */ /* 0x000fe20000400000 */
[----:B------:R2:W3:Y:S01]  /*9ab0*/  MUFU.EX2 R235, R69 ;  /* 0x0000004500eb7308 */ /* 0x0004e20000000800 */
[----:B----4-:R-:W-:Y:S01]  /*9ac0*/  @!P5 FMUL R13, R13, R13 ;  /* 0x0000000d0d0dd220 */ /* 0x010fe20000400000 */
[----:B------:R-:W-:-:S05]  /*9ad0*/  FSETP.GEU.AND P5, PT, R73, -126, PT ;  /* 0xc2fc00004900780b */ /* 0x000fca0003fae000 */
[----:B------:R-:W-:Y:S01]  /*9ae0*/  @!P6 FMUL R72, R72, 0.5 ;  /* 0x3f0000004848e820 */ /* 0x000fe20000400000 */
[----:B------:R-:W4:Y:S01]  /*9af0*/  MUFU.EX2 R8, R68 ;  /* 0x0000004400087308 */ /* 0x000f220000000800 */
[----:B-1----:R-:W-:Y:S01]  /*9b00*/  @!P4 FMUL R236, R236, R236 ;  /* 0x000000ecececc220 */ /* 0x002fe20000400000 */
[----:B------:R-:W-:Y:S02]  /*9b10*/  FSETP.GEU.AND P4, PT, R76, -126, PT ;  /* 0xc2fc00004c00780b */ /* 0x000fe40003f8e000 */
[----:B--2---:R-:W-:-:S03]  /*9b20*/  MOV R69, R32 ;  /* 0x0000002000457202 */ /* 0x004fc60000000f00 */
[----:B------:R-:W-:Y:S01]  /*9b30*/  @!P5 FMUL R73, R73, 0.5 ;  /* 0x3f0000004949d820 */ /* 0x000fe20000400000 */
[----:B------:R1:W2:Y:S01]  /*9b40*/  MUFU.EX2 R6, R72 ;  /* 0x0000004800067308 */ /* 0x0002a20000000800 */
[----:B---3--:R-:W-:Y:S01]  /*9b50*/  @!P2 FMUL R235, R235, R235 ;  /* 0x000000ebebeba220 */ /* 0x008fe20000400000 */
[----:B------:R-:W-:-:S05]  /*9b60*/  FSETP.GEU.AND P2, PT, R80, -126, PT ;  /* 0xc2fc00005000780b */ /* 0x000fca0003f4e000 */
[----:B------:R-:W-:Y:S01]  /*9b70*/  @!P4 FMUL R76, R76, 0.5 ;  /* 0x3f0000004c4cc820 */ /* 0x000fe20000400000 */
[----:B------:R-:W3:Y:S01]  /*9b80*/  MUFU.EX2 R234, R73 ;  /* 0x0000004900ea7308 */ /* 0x000ee20000000800 */
[----:B----4-:R-:W-:Y:S01]  /*9b90*/  @!P3 FMUL R8, R8, R8 ;  /* 0x000000080808b220 */ /* 0x010fe20000400000 */
[----:B------:R-:W-:Y:S02]  /*9ba0*/  FSETP.GEU.AND P3, PT, R77, -126, PT ;  /* 0xc2fc00004d00780b */ /* 0x000fe40003f6e000 */
[----:B-1----:R-:W-:-:S03]  /*9bb0*/  MOV R72, R25 ;  /* 0x0000001900487202 */ /* 0x002fc60000000f00 */
[----:B------:R-:W-:Y:S01]  /*9bc0*/  @!P2 FMUL R80, R80, 0.5 ;  /* 0x3f0000005050a820 */ /* 0x000fe20000400000 */
[----:B------:R-:W1:Y:S01]  /*9bd0*/  MUFU.EX2 R49, R76 ;  /* 0x0000004c00317308 */ /* 0x000e620000000800 */
[----:B--2---:R-:W-:Y:S01]  /*9be0*/  @!P6 FMUL R6, R6, R6 ;  /* 0x000000060606e220 */ /* 0x004fe20000400000 */
[----:B------:R-:W-:-:S04]  /*9bf0*/  FSETP.GEU.AND P6, PT, R81, -126, PT ;  /* 0xc2fc00005100780b */ /* 0x000fc80003fce000 */
[----:B------:R-:W-:Y:S01]  /*9c00*/  MOV R136, R6 ;  /* 0x0000000600887202 */ /* 0x000fe20000000f00 */
[----:B------:R-:W-:Y:S01]  /*9c10*/  @!P3 FMUL R77, R77, 0.5 ;  /* 0x3f0000004d4db820 */ /* 0x000fe20000400000 */
[----:B------:R-:W2:Y:S01]  /*9c20*/  MUFU.EX2 R33, R80 ;  /* 0x0000005000217308 */ /* 0x000ea20000000800 */
[----:B---3--:R-:W-:Y:S01]  /*9c30*/  @!P5 FMUL R234, R234, R234 ;  /* 0x000000eaeaead220 */ /* 0x008fe20000400000 */
[----:B------:R-:W-:Y:S01]  /*9c40*/  FSETP.GEU.AND P5, PT, R84, -126, PT ;  /* 0xc2fc00005400780b */ /* 0x000fe20003fae000 */
[--C-:B------:R-:W-:Y:S01]  /*9c50*/  FFMA R6, R124, UR61, -R0.reuse ;  /* 0x0000003d7c067c23 */ /* 0x100fe20008000800 */
[----:B------:R-:W-:Y:S01]  /*9c60*/  MOV R124, R8 ;  /* 0x00000008007c7202 */ /* 0x000fe20000000f00 */
[--C-:B------:R-:W-:Y:S01]  /*9c70*/  FFMA R8, R125, UR61, -R0.reuse ;  /* 0x0000003d7d087c23 */ /* 0x100fe20008000800 */
[----:B------:R-:W-:Y:S01]  /*9c80*/  MOV R125, R13 ;  /* 0x0000000d007d7202 */ /* 0x000fe20000000f00 */
[----:B------:R-:W-:Y:S01]  /*9c90*/  @!P6 FMUL R81, R81, 0.5 ;  /* 0x3f0000005151e820 */ /* 0x000fe20000400000 */
[----:B------:R-:W3:Y:S01]  /*9ca0*/  MUFU.EX2 R233, R77 ;  /* 0x0000004d00e97308 */ /* 0x000ee20000000800 */
[----:B-1----:R-:W-:Y:S01]  /*9cb0*/  @!P4 FMUL R49, R49, R49 ;  /* 0x000000313131c220 */ /* 0x002fe20000400000 */
[----:B------:R-:W-:Y:S01]  /*9cc0*/  FSETP.GEU.AND P4, PT, R88, -126, PT ;  /* 0xc2fc00005800780b */ /* 0x000fe20003f8e000 */
[--C-:B------:R-:W-:Y:S01]  /*9cd0*/  FFMA R13, R128, UR61, -R0.reuse ;  /* 0x0000003d800d7c23 */ /* 0x100fe20008000800 */
[----:B------:R-:W-:Y:S01]  /*9ce0*/  MOV R128, R14 ;  /* 0x0000000e00807202 */ /* 0x000fe20000000f00 */
[--C-:B------:R-:W-:Y:S01]  /*9cf0*/  FFMA R14, R129, UR61, -R0.reuse ;  /* 0x0000003d810e7c23 */ /* 0x100fe20008000800 */
[----:B------:R-:W-:Y:S01]  /*9d00*/  MOV R129, R15 ;  /* 0x0000000f00817202 */ /* 0x000fe20000000f00 */
[----:B------:R-:W-:Y:S01]  /*9d10*/  @!P5 FMUL R84, R84, 0.5 ;  /* 0x3f0000005454d820 */ /* 0x000fe20000400000 */
[----:B------:R-:W1:Y:S01]  /*9d20*/  MUFU.EX2 R232, R81 ;  /* 0x0000005100e87308 */ /* 0x000e620000000800 */
[----:B--2---:R-:W-:Y:S01]  /*9d30*/  @!P2 FMUL R33, R33, R33 ;  /* 0x000000212121a220 */ /* 0x004fe20000400000 */
[----:B------:R-:W-:Y:S01]  /*9d40*/  FSETP.GEU.AND P2, PT, R92, -126, PT ;  /* 0xc2fc00005c00780b */ /* 0x000fe20003f4e000 */
[----:B------:R-:W-:Y:S01]  /*9d50*/  FFMA R15, R132, UR61, -R0 ;  /* 0x0000003d840f7c23 */ /* 0x000fe20008000800 */
[----:B------:R-:W-:-:S02]  /*9d60*/  MOV R132, R48 ;  /* 0x0000003000847202 */ /* 0x000fc40000000f00 */
[----:B------:R-:W-:Y:S01]  /*9d70*/  MOV R76, R36 ;  /* 0x00000024004c7202 */ /* 0x000fe20000000f00 */
[----:B------:R-:W-:Y:S01]  /*9d80*/  @!P4 FMUL R88, R88, 0.5 ;  /* 0x3f0000005858c820 */ /* 0x000fe20000400000 */
[----:B------:R-:W2:Y:S01]  /*9d90*/  MUFU.EX2 R12, R84 ;  /* 0x00000054000c7308 */ /* 0x000ea20000000800 */
[----:B---3--:R-:W-:Y:S01]  /*9da0*/  @!P3 FMUL R233, R233, R233 ;  /* 0x000000e9e9e9b220 */ /* 0x008fe20000400000 */
[----:B------:R-:W-:Y:S02]  /*9db0*/  FSETP.GEU.AND P3, PT, R89, -126, PT ;  /* 0xc2fc00005900780b */ /* 0x000fe40003f6e000 */
[----:B------:R-:W-:-:S03]  /*9dc0*/  MOV R80, R29 ;  /* 0x0000001d00507202 */ /* 0x000fc60000000f00 */
        /* <DEDUP_REMOVED lines=9> */
[----:B------:R-:W2:Y:S01]  /*9e60*/  MUFU.EX2 R11, R89 ;  /* 0x00000059000b7308 */ /* 0x000ea20000000800 */
[----:B---3--:R-:W-:Y:S01]  /*9e70*/  @!P4 FMUL R9, R9, R9 ;  /* 0x000000090909c220 */ /* 0x008fe20000400000 */
[----:B------:R-:W-:Y:S01]  /*9e80*/  FSETP.GEU.AND P4, PT, R3, -126, PT ;  /* 0xc2fc00000300780b */ /* 0x000fe20003f8e000 */
[--C-:B-1----:R-:W-:Y:S01]  /*9e90*/  FFMA R92, R149, UR61, -R0.reuse ;  /* 0x0000003d955c7c23 */ /* 0x102fe20008000800 */
[----:B------:R-:W-:Y:S02]  /*9ea0*/  MOV R149, R24 ;  /* 0x0000001800957202 */ /* 0x000fe40000000f00 */
[----:B------:R-:W-:Y:S01]  /*9eb0*/  MOV R109, R9 ;  /* 0x00000009006d7202 */ /* 0x000fe20000000f00 */
[--C-:B------:R-:W-:Y:S01]  /*9ec0*/  FFMA R9, R112, UR61, -R0.reuse ;  /* 0x0000003d70097c23 */ /* 0x100fe20008000800 */
[----:B------:R-:W-:Y:S01]  /*9ed0*/  @!P5 FMUL R2, R2, 0.5 ;  /* 0x3f0000000202d820 */ /* 0x000fe20000400000 */
[----:B----4-:R-:W-:Y:S01]  /*9ee0*/  MOV R120, R18 ;  /* 0x0000001200787202 */ /* 0x010fe20000000f00 */
[--C-:B------:R-:W-:Y:S01]  /*9ef0*/  FFMA R18, R108, UR61, -R0.reuse ;  /* 0x0000003d6c127c23 */ /* 0x100fe20008000800 */
[----:B------:R-:W1:Y:S01]  /*9f00*/  MUFU.EX2 R20, R20 ;  /* 0x0000001400147308 */ /* 0x000e620000000800 */
[----:B------:R-:W3:Y:S01]  /*9f10*/  LDL.LU R108, [R1+0x40] ;  /* 0x00004000016c7983 */ /* 0x000ee20000300800 */
[----:B------:R-:W-:Y:S01]  /*9f20*/  FADD R24, R56, R109 ;  /* 0x0000006d38187221 */ /* 0x000fe20000000000 */
[----:B------:R-:W-:Y:S01]  /*9f30*/  @!P2 FMUL R120, R120, R120 ;  /* 0x000000787878a220 */ /* 0x000fe20000400000 */
[----:B------:R-:W-:Y:S01]  /*9f40*/  FSETP.GEU.AND P2, PT, R4, -126, PT ;  /* 0xc2fc00000400780b */ /* 0x000fe20003f4e000 */
[----:B------:R-:W4:Y:S01]  /*9f50*/  LDL.LU R105, [R1+0x44] ;  /* 0x0000440001697983 */ /* 0x000f220000300800 */
[----:B--2---:R-:W-:Y:S01]  /*9f60*/  @!P3 FMUL R11, R11, R11 ;  /* 0x0000000b0b0bb220 */ /* 0x004fe20000400000 */
[----:B------:R-:W-:Y:S01]  /*9f70*/  FSETP.GEU.AND P3, PT, R104, -126, PT ;  /* 0xc2fc00006800780b */ /* 0x000fe20003f6e000 */
[----:B------:R-:W-:Y:S01]  /*9f80*/  @!P4 FMUL R3, R3, 0.5 ;  /* 0x3f0000000303c820 */ /* 0x000fe20000400000 */
[----:B------:R-:W2:Y:S01]  /*9f90*/  LDL.LU R93, [R1+0x50] ;  /* 0x00005000015d7983 */ /* 0x000ea20000300800 */
[----:B------:R-:W1:Y:S01]  /*9fa0*/  MUFU.EX2 R2, R2 ;  /* 0x0000000200027308 */ /* 0x000e620000000800 */
[----:B------:R-:W-:Y:S01]  /*9fb0*/  MOV R112, R11 ;  /* 0x0000000b00707202 */ /* 0x000fe20000000f00 */
[--C-:B------:R-:W-:Y:S01]  /*9fc0*/  FFMA R11, R113, UR61, -R0.reuse ;  /* 0x0000003d710b7c23 */ /* 0x100fe20008000800 */
[----:B------:R-:W2:Y:S01]  /*9fd0*/  LDL.LU R89, [R1+0x54] ;  /* 0x0000540001597983 */ /* 0x000ea20000300800 */
[----:B------:R-:W-:Y:S01]  /*9fe0*/  MOV R113, R12 ;  /* 0x0000000c00717202 */ /* 0x000fe20000000f00 */
[--C-:B------:R-:W-:Y:S01]  /*9ff0*/  FFMA R12, R116, UR61, -R0.reuse ;  /* 0x0000003d740c7c23 */ /* 0x100fe20008000800 */
[----:B------:R-:W-:Y:S01]  /*a000*/  MOV R116, R33 ;  /* 0x0000002100747202 */ /* 0x000fe20000000f00 */
[----:B------:R-:W2:Y:S01]  /*a010*/  LDL.LU R88, [R1+0x60] ;  /* 0x0000600001587983 */ /* 0x000ea20000300800 */
[----:B------:R-:W-:Y:S01]  /*a020*/  MOV R33, R16 ;  /* 0x0000001000217202 */ /* 0x000fe20000000f00 */
[----:B------:R-:W-:Y:S01]  /*a030*/  FFMA R16, R117, UR61, -R0 ;  /* 0x0000003d75107c23 */ /* 0x000fe20008000800 */
[----:B------:R-:W-:Y:S01]  /*a040*/  MOV R117, R49 ;  /* 0x0000003100757202 */ /* 0x000fe20000000f00 */
[----:B------:R-:W2:Y:S01]  /*a050*/  LDL.LU R85, [R1+0x64] ;  /* 0x0000640001557983 */ /* 0x000ea20000300800 */
[----:B------:R-:W-:Y:S01]  /*a060*/  @!P2 FMUL R4, R4, 0.5 ;  /* 0x3f0000000404a820 */ /* 0x000fe20000400000 */
[----:B------:R-:W1:Y:S01]  /*a070*/  MUFU.EX2 R3, R3 ;  /* 0x0000000300037308 */ /* 0x000e620000000800 */
[----:B------:R-:W-:Y:S01]  /*a080*/  @!P3 FMUL R104, R104, 0.5 ;  /* 0x3f0000006868b820 */ /* 0x000fe20000400000 */
[----:B------:R-:W2:Y:S01]  /*a090*/  LDL.LU R84, [R1+0x70] ;  /* 0x0000700001547983 */ /* 0x000ea20000300800 */
[----:B-1----:R-:W-:Y:S01]  /*a0a0*/  @!P6 FMUL R20, R20, R20 ;  /* 0x000000141414e220 */ /* 0x002fe20000400000 */
[----:B------:R-:W-:Y:S01]  /*a0b0*/  @!P5 FMUL R2, R2, R2 ;  /* 0x000000020202d220 */ /* 0x000fe20000400000 */
[----:B------:R-:W-:Y:S01]  /*a0c0*/  FSETP.GEU.AND P6, PT, R101, -126, PT ;  /* 0xc2fc00006500780b */ /* 0x000fe20003fce000 */
[----:B------:R-:W2:Y:S01]  /*a0d0*/  LDL.LU R81, [R1+0x74] ;  /* 0x0000740001517983 */ /* 0x000ea20000300800 */
[----:B------:R-:W-:Y:S01]  /*a0e0*/  FSETP.GEU.AND P5, PT, R21, -126, PT ;  /* 0xc2fc00001500780b */ /* 0x000fe20003fae000 */
[----:B------:R-:W1:Y:S01]  /*a0f0*/  MUFU.EX2 R4, R4 ;  /* 0x0000000400047308 */ /* 0x000e620000000800 */
[----:B------:R-:W-:Y:S01]  /*a100*/  MOV R77, R33 ;  /* 0x00000021004d7202 */ /* 0x000fe20000000f00 */
[----:B------:R-:W2:Y:S04]  /*a110*/  LDL.LU R73, [R1] ;  /* 0x0000000001497983 */ /* 0x000ea80000300800 */
[----:B------:R-:W2:Y:S02]  /*a120*/  LDL.LU R68, [R1+0x4] ;  /* 0x0000040001447983 */ /* 0x000ea40000300800 */
[----:B------:R-:W1:Y:S01]  /*a130*/  MUFU.EX2 R104, R104 ;  /* 0x0000006800687308 */ /* 0x000e620000000800 */
[----:B------:R-:W-:Y:S01]  /*a140*/  @!P4 FMUL R3, R3, R3 ;  /* 0x000000030303c220 */ /* 0x000fe20000400000 */
[----:B------:R-:W2:Y:S01]  /*a150*/  LDL.LU R65, [R1+0x10] ;  /* 0x0000100001417983 */ /* 0x000ea20000300800 */
[----:B------:R-:W-:Y:S01]  /*a160*/  FSETP.GEU.AND P4, PT, R64, -126, PT ;  /* 0xc2fc00004000780b */ /* 0x000fe20003f8e000 */
[----:B------:R-:W-:Y:S01]  /*a170*/  @!P6 FMUL R101, R101, 0.5 ;  /* 0x3f0000006565e820 */ /* 0x000fe20000400000 */
[----:B------:R-:W-:Y:S01]  /*a180*/  @!P5 FMUL R21, R21, 0.5 ;  /* 0x3f0000001515d820 */ /* 0x000fe20000400000 */
[----:B------:R-:W2:Y:S01]  /*a190*/  LDL.LU R61, [R1+0x14] ;  /* 0x00001400013d7983 */ /* 0x000ea20000300800 */
[----:B-1----:R-:W-:-:S03]  /*a1a0*/  @!P2 FMUL R4, R4, R4 ;  /* 0x000000040404a220 */ /* 0x002fc60000400000 */
[----:B------:R-:W2:Y:S01]  /*a1b0*/  LDL.LU R60, [R1+0x20] ;  /* 0x00002000013c7983 */ /* 0x000ea20000300800 */
[----:B------:R-:W-:Y:S01]  /*a1c0*/  FSETP.GEU.AND P2, PT, R5, -126, PT ;  /* 0xc2fc00000500780b */ /* 0x000fe20003f4e000 */
[----:B------:R-:W1:Y:S02]  /*a1d0*/  MUFU.EX2 R101, R101 ;  /* 0x0000006500657308 */ /* 0x000e640000000800 */
[----:B------:R-:W2:Y:S02]  /*a1e0*/  LDL.LU R57, [R1+0x24] ;  /* 0x0000240001397983 */ /* 0x000ea40000300800 */
[----:B------:R-:W-:Y:S01]  /*a1f0*/  @!P4 FMUL R64, R64, 0.5 ;  /* 0x3f0000004040c820 */ /* 0x000fe20000400000 */
[----:B------:R-:W-:Y:S01]  /*a200*/  @!P3 FMUL R104, R104, R104 ;  /* 0x000000686868b220 */ /* 0x000fe20000400000 */
[----:B------:R-:W2:Y:S01]  /*a210*/  LDL.LU R53, [R1+0x30] ;  /* 0x0000300001357983 */ /* 0x000ea20000300800 */
[----:B------:R-:W-:Y:S01]  /*a220*/  FSETP.GEU.AND P3, PT, R121, -126, PT ;  /* 0xc2fc00007900780b */ /* 0x000fe20003f6e000 */
[----:B------:R-:W-:Y:S01]  /*a230*/  MUFU.EX2 R21, R21 ;  /* 0x0000001500157308 */ /* 0x000fe20000000800 */
[----:B------:R-:W-:Y:S01]  /*a240*/  FADD R0, R129, R104 ;  /* 0x0000006881007221 */ /* 0x000fe20000000000 */
[----:B------:R-:W2:Y:S02]  /*a250*/  LDL.LU R49, [R1+0x34] ;  /* 0x0000340001317983 */ /* 0x000ea40000300800 */
[----:B------:R-:W-:Y:S01]  /*a260*/  @!P2 FMUL R5, R5, 0.5 ;  /* 0x3f0000000505a820 */ /* 0x000fe20000400000 */
[----:B------:R-:W-:Y:S01]  /*a270*/  FADD R28, R24, R0 ;  /* 0x00000000181c7221 */ /* 0x000fe20000000000 */
[----:B------:R-:W3:Y:S02]  /*a280*/  LDL.LU R45, [R1+0x84] ;  /* 0x00008400012d7983 */ /* 0x000ee40000300800 */
[----:B------:R-:W1:Y:S02]  /*a290*/  MUFU.EX2 R64, R64 ;  /* 0x0000004000407308 */ /* 0x000e640000000800 */
[----:B-1----:R-:W-:Y:S01]  /*a2a0*/  @!P6 FMUL R101, R101, R101 ;  /* 0x000000656565e220 */ /* 0x002fe20000400000 */
[----:B------:R-:W-:Y:S01]  /*a2b0*/  FSETP.GEU.AND P6, PT, R6, -126, PT ;  /* 0xc2fc00000600780b */ /* 0x000fe20003fce000 */
[----:B------:R-:W-:-:S04]  /*a2c0*/  @!P3 FMUL R121, R121, 0.5 ;  /* 0x3f0000007979b820 */ /* 0x000fc80000400000 */
[----:B------:R-:W1:Y:S08]  /*a2d0*/  MUFU.EX2 R0, R121 ;  /* 0x0000007900007308 */ /* 0x000e700000000800 */
[----:B------:R-:W1:Y:S01]  /*a2e0*/  MUFU.EX2 R5, R5 ;  /* 0x0000000500057308 */ /* 0x000e620000000800 */
[----:B------:R-:W-:Y:S01]  /*a2f0*/  @!P4 FMUL R64, R64, R64 ;  /* 0x000000404040c220 */ /* 0x000fe20000400000 */
[----:B------:R-:W-:Y:S01]  /*a300*/  @!P5 FMUL R21, R21, R21 ;  /* 0x000000151515d220 */ /* 0x000fe20000400000 */
[----:B------:R-:W-:-:S02]  /*a310*/  FSETP.GEU.AND P4, PT, R18, -126, PT ;  /* 0xc2fc00001200780b */ /* 0x000fc40003f8e000 */
[----:B------:R-:W-:Y:S01]  /*a320*/  FSETP.GEU.AND P5, PT, R8, -126, PT ;  /* 0xc2fc00000800780b */ /* 0x000fe20003fae000 */
[----:B------:R-:W-:Y:S01]  /*a330*/  @!P6 FMUL R6, R6, 0.5 ;  /* 0x3f0000000606e820 */ /* 0x000fe20000400000 */
[----:B------:R-:W-:Y:S01]  /*a340*/  FADD R25, R148, R4 ;  /* 0x0000000494197221 */ /* 0x000fe20000000000 */
[----:B------:R-:W-:Y:S01]  /*a350*/  FADD R24, R136, R101 ;  /* 0x0000006588187221 */ /* 0x000fe20000000000 */
[----:B-1----:R-:W-:Y:S01]  /*a360*/  @!P3 FMUL R0, R0, R0 ;  /* 0x000000000000b220 */ /* 0x002fe20000400000 */
[----:B------:R-:W-:Y:S02]  /*a370*/  FSETP.GEU.AND P3, PT, R7, -126, PT ;  /* 0xc2fc00000700780b */ /* 0x000fe40003f6e000 */
[----:B------:R-:W-:Y:S01]  /*a380*/  MOV R121, R37 ;  /* 0x0000002500797202 */ /* 0x000fe20000000f00 */
[----:B------:R-:W-:Y:S01]  /*a390*/  @!P2 FMUL R5, R5, R5 ;  /* 0x000000050505a220 */ /* 0x000fe20000400000 */
[----:B------:R-:W-:Y:S02]  /*a3a0*/  FSETP.GEU.AND P2, PT, R19, -126, PT ;  /* 0xc2fc00001300780b */ /* 0x000fe40003f4e000 */
[----:B------:R-:W-:-:S02]  /*a3b0*/  @!P4 FMUL R18, R18, 0.5 ;  /* 0x3f0000001212c820 */ /* 0x000fc40000400000 */
[----:B------:R-:W-:Y:S01]  /*a3c0*/  @!P5 FMUL R8, R8, 0.5 ;  /* 0x3f0000000808d820 */ /* 0x000fe20000400000 */
[----:B------:R-:W1:Y:S04]  /*a3d0*/  MUFU.EX2 R6, R6 ;  /* 0x0000000600067308 */ /* 0x000e680000000800 */
[----:B------:R-:W-:-:S04]  /*a3e0*/  @!P3 FMUL R7, R7, 0.5 ;  /* 0x3f0000000707b820 */ /* 0x000fc80000400000 */
[----:B------:R-:W1:Y:S01]  /*a3f0*/  MUFU.EX2 R18, R18 ;  /* 0x0000001200127308 */ /* 0x000e620000000800 */
[----:B------:R-:W-:-:S07]  /*a400*/  @!P2 FMUL R19, R19, 0.5 ;  /* 0x3f0000001313a820 */ /* 0x000fce0000400000 */
[----:B------:R-:W1:Y:S08]  /*a410*/  MUFU.EX2 R8, R8 ;  /* 0x0000000800087308 */ /* 0x000e700000000800 */
[----:B------:R-:W1:Y:S08]  /*a420*/  MUFU.EX2 R7, R7 ;  /* 0x0000000700077308 */ /* 0x000e700000000800 */
[----:B------:R-:W1:Y:S02]  /*a430*/  MUFU.EX2 R19, R19 ;  /* 0x0000001300137308 */ /* 0x000e640000000800 */
[----:B-1----:R-:W-:Y:S01]  /*a440*/  @!P6 FMUL R6, R6, R6 ;  /* 0x000000060606e220 */ /* 0x002fe20000400000 */
[----:B------:R-:W-:Y:S01]  /*a450*/  @!P4 FMUL R18, R18, R18 ;  /* 0x000000121212c220 */ /* 0x000fe20000400000 */
[----:B------:R-:W-:Y:S01]  /*a460*/  @!P5 FMUL R8, R8, R8 ;  /* 0x000000080808d220 */ /* 0x000fe20000400000 */
[----:B------:R-:W-:-:S02]  /*a470*/  FSETP.GEU.AND P6, PT, R9, -126, PT ;  /* 0xc2fc00000900780b */ /* 0x000fc40003fce000 */
[----:B------:R-:W-:Y:S02]  /*a480*/  FSETP.GEU.AND P4, PT, R10, -126, PT ;  /* 0xc2fc00000a00780b */ /* 0x000fe40003f8e000 */
[----:B------:R-:W-:Y:S01]  /*a490*/  FSETP.GEU.AND P5, PT, R13, -126, PT ;  /* 0xc2fc00000d00780b */ /* 0x000fe20003fae000 */
[----:B------:R-:W-:Y:S01]  /*a4a0*/  @!P3 FMUL R7, R7, R7 ;  /* 0x000000070707b220 */ /* 0x000fe20000400000 */
[----:B------:R-:W-:Y:S01]  /*a4b0*/  FSETP.GEU.AND P3, PT, R11, -126, PT ;  /* 0xc2fc00000b00780b */ /* 0x000fe20003f6e000 */
[----:B------:R-:W-:Y:S01]  /*a4c0*/  @!P2 FMUL R19, R19, R19 ;  /* 0x000000131313a220 */ /* 0x000fe20000400000 */
[----:B------:R-:W-:-:S05]  /*a4d0*/  FSETP.GEU.AND P2, PT, R12, -126, PT ;  /* 0xc2fc00000c00780b */ /* 0x000fca0003f4e000 */
[----:B------:R-:W-:Y:S02]  /*a4e0*/  @!P6 FMUL R9, R9, 0.5 ;  /* 0x3f0000000909e820 */ /* 0x000fe40000400000 */
[----:B------:R-:W-:Y:S02]  /*a4f0*/  @!P4 FMUL R10, R10, 0.5 ;  /* 0x3f0000000a0ac820 */ /* 0x000fe40000400000 */
[----:B------:R-:W-:Y:S02]  /*a500*/  @!P5 FMUL R13, R13, 0.5 ;  /* 0x3f0000000d0dd820 */ /* 0x000fe40000400000 */
[----:B------:R-:W-:Y:S01]  /*a510*/  @!P3 FMUL R11, R11, 0.5 ;  /* 0x3f0000000b0bb820 */ /* 0x000fe20000400000 */
[----:B------:R-:W1:Y:S01]  /*a520*/  MUFU.EX2 R9, R9 ;  /* 0x0000000900097308 */ /* 0x000e620000000800 */
[----:B------:R-:W-:-:S07]  /*a530*/  @!P2 FMUL R12, R12, 0.5 ;  /* 0x3f0000000c0ca820 */ /* 0x000fce0000400000 */
[----:B------:R-:W1:Y:S08]  /*a540*/  MUFU.EX2 R10, R10 ;  /* 0x0000000a000a7308 */ /* 0x000e700000000800 */
[----:B------:R-:W1:Y:S01]  /*a550*/  MUFU.EX2 R13, R13 ;  /* 0x0000000d000d7308 */ /* 0x000e620000000800 */
[----:B------:R-:W-:-:S07]  /*a560*/  FADD R24, R25, R24 ;  /* 0x0000001819187221 */ /* 0x000fce0000000000 */
[----:B------:R-:W1:Y:S08]  /*a570*/  MUFU.EX2 R11, R11 ;  /* 0x0000000b000b7308 */ /* 0x000e700000000800 */
[----:B------:R-:W1:Y:S01]  /*a580*/  MUFU.EX2 R12, R12 ;  /* 0x0000000c000c7308 */ /* 0x000e620000000800 */
[----:B------:R-:W-:Y:S01]  /*a590*/  FADD R36, R28, R24 ;  /* 0x000000181c247221 */ /* 0x000fe20000000000 */
[----:B------:R-:W-:Y:S01]  /*a5a0*/  FADD R25, R52, R112 ;  /* 0x0000007034197221 */ /* 0x000fe20000000000 */
[----:B------:R-:W-:Y:S01]  /*a5b0*/  FADD R24, R132, R0 ;  /* 0x0000000084187221 */ /* 0x000fe20000000000 */
[----:B-1----:R-:W-:Y:S01]  /*a5c0*/  @!P6 FMUL R9, R9, R9 ;  /* 0x000000090909e220 */ /* 0x002fe20000400000 */
[----:B------:R-:W-:Y:S01]  /*a5d0*/  @!P4 FMUL R10, R10, R10 ;  /* 0x0000000a0a0ac220 */ /* 0x000fe20000400000 */
[----:B------:R-:W-:Y:S01]  /*a5e0*/  @!P5 FMUL R13, R13, R13 ;  /* 0x0000000d0d0dd220 */ /* 0x000fe20000400000 */
[----:B------:R-:W-:Y:S01]  /*a5f0*/  FSETP.GEU.AND P6, PT, R100, -126, PT ;  /* 0xc2fc00006400780b */ /* 0x000fe20003fce000 */
[----:B------:R-:W-:Y:S01]  /*a600*/  FADD R32, R25, R24 ;  /* 0x0000001819207221 */ /* 0x000fe20000000000 */
[----:B------:R-:W-:-:S02]  /*a610*/  FSETP.GEU.AND P4, PT, R14, -126, PT ;  /* 0xc2fc00000e00780b */ /* 0x000fc40003f8e000 */
[----:B------:R-:W-:Y:S01]  /*a620*/  FSETP.GEU.AND P5, PT, R97, -126, PT ;  /* 0xc2fc00006100780b */ /* 0x000fe20003fae000 */
[----:B------:R-:W-:Y:S01]  /*a630*/  FADD R25, R149, R64 ;  /* 0x0000004095197221 */ /* 0x000fe20000000000 */
[----:B------:R-:W-:Y:S01]  /*a640*/  FADD R24, R234, R5 ;  /* 0x00000005ea187221 */ /* 0x000fe20000000000 */
[----:B------:R-:W-:Y:S01]  /*a650*/  @!P3 FMUL R11, R11, R11 ;  /* 0x0000000b0b0bb220 */ /* 0x000fe20000400000 */
[----:B------:R-:W-:Y:S01]  /*a660*/  FSETP.GEU.AND P3, PT, R15, -126, PT ;  /* 0xc2fc00000f00780b */ /* 0x000fe20003f6e000 */
[----:B------:R-:W-:Y:S01]  /*a670*/  @!P2 FMUL R12, R12, R12 ;  /* 0x0000000c0c0ca220 */ /* 0x000fe20000400000 */
[----:B------:R-:W-:Y:S01]  /*a680*/  FSETP.GEU.AND P2, PT, R96, -126, PT ;  /* 0xc2fc00006000780b */ /* 0x000fe20003f4e000 */
[----:B------:R-:W-:Y:S01]  /*a690*/  FADD R29, R25, R24 ;  /* 0x00000018191d7221 */ /* 0x000fe20000000000 */
[----:B------:R-:W-:Y:S01]  /*a6a0*/  FADD R25, R77, R120 ;  /* 0x000000784d197221 */ /* 0x000fe20000000000 */
[----:B------:R-:W-:Y:S01]  /*a6b0*/  FADD R24, R128, R6 ;  /* 0x0000000680187221 */ /* 0x000fe20000000000 */
[----:B------:R-:W-:Y:S01]  /*a6c0*/  @!P6 FMUL R100, R100, 0.5 ;  /* 0x3f0000006464e820 */ /* 0x000fe20000400000 */
[----:B------:R-:W-:-:S02]  /*a6d0*/  @!P4 FMUL R14, R14, 0.5 ;  /* 0x3f0000000e0ec820 */ /* 0x000fc40000400000 */
[----:B------:R-:W-:Y:S01]  /*a6e0*/  FADD R28, R25, R24 ;  /* 0x00000018191c7221 */ /* 0x000fe20000000000 */
[----:B------:R-:W-:Y:S01]  /*a6f0*/  FADD R25, R144, R18 ;  /* 0x0000001290197221 */ /* 0x000fe20000000000 */
[----:B------:R-:W-:Y:S01]  /*a700*/  FADD R24, R117, R7 ;  /* 0x0000000775187221 */ /* 0x000fe20000000000 */
[----:B------:R-:W-:Y:S01]  /*a710*/  @!P5 FMUL R97, R97, 0.5 ;  /* 0x3f0000006161d820 */ /* 0x000fe20000400000 */
[----:B------:R-:W-:Y:S02]  /*a720*/  @!P3 FMUL R15, R15, 0.5 ;  /* 0x3f0000000f0fb820 */ /* 0x000fe40000400000 */
[----:B------:R-:W-:Y:S01]  /*a730*/  FADD R24, R25, R24 ;  /* 0x0000001819187221 */ /* 0x000fe20000000000 */
[----:B------:R-:W-:Y:S01]  /*a740*/  @!P2 FMUL R96, R96, 0.5 ;  /* 0x3f0000006060a820 */ /* 0x000fe20000400000 */
[----:B------:R-:W1:Y:S01]  /*a750*/  MUFU.EX2 R100, R100 ;  /* 0x0000006400647308 */ /* 0x000e620000000800 */
[----:B------:R-:W-:Y:S01]  /*a760*/  FADD R25, R76, R20 ;  /* 0x000000144c197221 */ /* 0x000fe20000000000 */
[----:B------:R-:W-:Y:S01]  /*a770*/  FADD R44, R28, R24 ;  /* 0x000000181c2c7221 */ /* 0x000fe20000000000 */
[----:B------:R-:W-:-:S05]  /*a780*/  FADD R24, R237, R8 ;  /* 0x00000008ed187221 */ /* 0x000fca0000000000 */
[----:B------:R-:W1:Y:S01]  /*a790*/  MUFU.EX2 R14, R14 ;  /* 0x0000000e000e7308 */ /* 0x000e620000000800 */
[----:B------:R-:W-:-:S07]  /*a7a0*/  FADD R28, R25, R24 ;  /* 0x00000018191c7221 */ /* 0x000fce0000000000 */
[----:B------:R-:W1:Y:S01]  /*a7b0*/  MUFU.EX2 R97, R97 ;  /* 0x0000006100617308 */ /* 0x000e620000000800 */
[----:B------:R-:W-:Y:S01]  /*a7c0*/  FADD R25, R145, R19 ;  /* 0x0000001391197221 */ /* 0x000fe20000000000 */
[----:B------:R-:W-:-:S06]  /*a7d0*/  FADD R24, R233, R10 ;  /* 0x0000000ae9187221 */ /* 0x000fcc0000000000 */
[----:B------:R-:W1:Y:S01]  /*a7e0*/  MUFU.EX2 R15, R15 ;  /* 0x0000000f000f7308 */ /* 0x000e620000000800 */
[----:B------:R-:W-:-:S07]  /*a7f0*/  FADD R24, R25, R24 ;  /* 0x0000001819187221 */ /* 0x000fce0000000000 */
[----:B------:R-:W1:Y:S01]  /*a800*/  MUFU.EX2 R96, R96 ;  /* 0x0000006000607308 */ /* 0x000e620000000800 */
[----:B------:R-:W-:Y:S01]  /*a810*/  FADD R41, R28, R24 ;  /* 0x000000181c297221 */ /* 0x000fe20000000000 */
[----:B------:R-:W-:Y:S01]  /*a820*/  FADD R25, R80, R2 ;  /* 0x0000000250197221 */ /* 0x000fe20000000000 */
[----:B------:R-:W-:Y:S01]  /*a830*/  FADD R24, R125, R13 ;  /* 0x0000000d7d187221 */ /* 0x000fe20000000000 */
[----:B-1----:R-:W-:Y:S01]  /*a840*/  @!P6 FMUL R100, R100, R100 ;  /* 0x000000646464e220 */ /* 0x002fe20000400000 */
[----:B------:R-:W-:Y:S01]  /*a850*/  @!P4 FMUL R14, R14, R14 ;  /* 0x0000000e0e0ec220 */ /* 0x000fe20000400000 */
[----:B------:R-:W-:Y:S01]  /*a860*/  @!P5 FMUL R97, R97, R97 ;  /* 0x000000616161d220 */ /* 0x000fe20000400000 */
[----:B------:R-:W-:Y:S02]  /*a870*/  FSETP.GEU.AND P4, PT, R22, -126, PT ;  /* 0xc2fc00001600780b */ /* 0x000fe40003f8e000 */
[----:B------:R-:W-:Y:S01]  /*a880*/  FSETP.GEU.AND P5, PT, R17, -126, PT ;  /* 0xc2fc00001100780b */ /* 0x000fe20003fae000 */
[----:B------:R-:W-:Y:S01]  /*a890*/  FADD R28, R25, R24 ;  /* 0x00000018191c7221 */ /* 0x000fe20000000000 */
[----:B------:R-:W-:Y:S01]  /*a8a0*/  FADD R25, R140, R9 ;  /* 0x000000098c197221 */ /* 0x000fe20000000000 */
[----:B------:R-:W-:Y:S01]  /*a8b0*/  FADD R24, R116, R100 ;  /* 0x0000006474187221 */ /* 0x000fe20000000000 */
[----:B------:R-:W-:Y:S01]  /*a8c0*/  @!P3 FMUL R15, R15, R15 ;  /* 0x0000000f0f0fb220 */ /* 0x000fe20000400000 */
[----:B------:R-:W-:-:S02]  /*a8d0*/  FSETP.GEU.AND P6, PT, R23, -126, PT ;  /* 0xc2fc00001700780b */ /* 0x000fc40003fce000 */
[----:B------:R-:W-:Y:S01]  /*a8e0*/  FSETP.GEU.AND P3, PT, R16, -126, PT ;  /* 0xc2fc00001000780b */ /* 0x000fe20003f6e000 */
[----:B------:R-:W-:Y:S01]  /*a8f0*/  @!P2 FMUL R96, R96, R96 ;  /* 0x000000606060a220 */ /* 0x000fe20000400000 */
[----:B------:R-:W-:Y:S01]  /*a900*/  FSETP.GEU.AND P2, PT, R92, -126, PT ;  /* 0xc2fc00005c00780b */ /* 0x000fe20003f4e000 */
[----:B------:R-:W-:Y:S01]  /*a910*/  FADD R24, R25, R24 ;  /* 0x0000001819187221 */ /* 0x000fe20000000000 */
[----:B------:R-:W-:Y:S01]  /*a920*/  FADD R33, R32, R29 ;  /* 0x0000001d20217221 */ /* 0x000fe20000000000 */
[----:B------:R-:W-:Y:S02]  /*a930*/  FADD R25, R69, R3 ;  /* 0x0000000345197221 */ /* 0x000fe40000000000 */
        /* <DEDUP_REMOVED lines=8> */
[----:B------:R-:W-:Y:S01]  /*a9c0*/  @!P3 FMUL R16, R16, 0.5 ;  /* 0x3f0000001010b820 */ /* 0x000fe20000400000 */
[----:B------:R-:W-:Y:S01]  /*a9d0*/  @!P2 FMUL R92, R92, 0.5 ;  /* 0x3f0000005c5ca820 */ /* 0x000fe20000400000 */
[----:B------:R-:W1:Y:S01]  /*a9e0*/  MUFU.EX2 R22, R22 ;  /* 0x0000001600167308 */ /* 0x000e620000000800 */
[----:B------:R-:W-:-:S07]  /*a9f0*/  FADD R24, R25, R24 ;  /* 0x0000001819187221 */ /* 0x000fce0000000000 */
[----:B------:R-:W4:Y:S01]  /*aa00*/  MUFU.EX2 R17, R17 ;  /* 0x0000001100117308 */ /* 0x000f220000000800 */
[----:B------:R-:W-:Y:S01]  /*aa10*/  FADD R29, R28, R24 ;  /* 0x000000181c1d7221 */ /* 0x000fe20000000000 */
[----:B------:R-:W-:Y:S01]  /*aa20*/  FADD R25, R121, R21 ;  /* 0x0000001579197221 */ /* 0x000fe20000000000 */
[----:B------:R-:W-:-:S05]  /*aa30*/  FADD R24, R124, R15 ;  /* 0x0000000f7c187221 */ /* 0x000fca0000000000 */
[----:B------:R-:W4:Y:S01]  /*aa40*/  MUFU.EX2 R23, R23 ;  /* 0x0000001700177308 */ /* 0x000f220000000800 */
[----:B------:R-:W-:-:S07]  /*aa50*/  FADD R28, R25, R24 ;  /* 0x00000018191c7221 */ /* 0x000fce0000000000 */
[----:B------:R-:W4:Y:S01]  /*aa60*/  MUFU.EX2 R16, R16 ;  /* 0x0000001000107308 */ /* 0x000f220000000800 */
[----:B------:R-:W-:-:S07]  /*aa70*/  FADD R25, R133, R12 ;  /* 0x0000000c85197221 */ /* 0x000fce0000000000 */
[----:B------:R-:W2:Y:S01]  /*aa80*/  MUFU.EX2 R92, R92 ;  /* 0x0000005c005c7308 */ /* 0x000ea20000000800 */
[----:B------:R-:W-:Y:S01]  /*aa90*/  FADD R24, R113, R96 ;  /* 0x0000006071187221 */ /* 0x000fe20000000000 */
[----:B-1----:R-:W-:Y:S01]  /*aaa0*/  @!P4 FMUL R22, R22, R22 ;  /* 0x000000161616c220 */ /* 0x002fe20000400000 */
[----:B----4-:R-:W-:Y:S02]  /*aab0*/  @!P5 FMUL R17, R17, R17 ;  /* 0x000000111111d220 */ /* 0x010fe40000400000 */
[----:B------:R-:W-:Y:S01]  /*aac0*/  FADD R24, R25, R24 ;  /* 0x0000001819187221 */ /* 0x000fe20000000000 */
[----:B------:R-:W-:Y:S01]  /*aad0*/  FADD R25, R72, R22 ;  /* 0x0000001648197221 */ /* 0x000fe20000000000 */
[----:B------:R-:W-:Y:S02]  /*aae0*/  @!P6 FMUL R23, R23, R23 ;  /* 0x000000171717e220 */ /* 0x000fe40000400000 */
[----:B------:R-:W-:Y:S01]  /*aaf0*/  FADD R40, R28, R24 ;  /* 0x000000181c287221 */ /* 0x000fe20000000000 */
[----:B------:R-:W-:Y:S01]  /*ab00*/  FADD R24, R235, R17 ;  /* 0x00000011eb187221 */ /* 0x000fe20000000000 */
[----:B------:R-:W-:-:S03]  /*ab10*/  @!P3 FMUL R16, R16, R16 ;  /* 0x000000101010b220 */ /* 0x000fc60000400000 */
[----:B------:R-:W-:Y:S01]  /*ab20*/  FADD R28, R25, R24 ;  /* 0x00000018191c7221 */ /* 0x000fe20000000000 */
[----:B--2---:R-:W-:Y:S01]  /*ab30*/  @!P2 FMUL R92, R92, R92 ;  /* 0x0000005c5c5ca220 */ /* 0x004fe20000400000 */
[----:B------:R-:W-:-:S03]  /*ab40*/  FADD R25, R137, R16 ;  /* 0x0000001089197221 */ /* 0x000fc60000000000 */
[----:B------:R-:W-:-:S04]  /*ab50*/  FADD R24, R23, R92 ;  /* 0x0000005c17187221 */ /* 0x000fc80000000000 */
[----:B------:R-:W-:-:S04]  /*ab60*/  FADD R24, R25, R24 ;  /* 0x0000001819187221 */ /* 0x000fc80000000000 */
[----:B------:R-:W-:Y:S01]  /*ab70*/  FADD R37, R28, R24 ;  /* 0x000000181c257221 */ /* 0x000fe20000000000 */
[----:B---3--:R-:W-:-:S04]  /*ab80*/  FMNMX R24, R26, R45, !PT ;  /* 0x0000002d1a187209 */ /* 0x008fc80007800000 */
        /* <DEDUP_REMOVED lines=63> */
[----:B------:R-:W1:Y:S01]  /*af80*/  SHFL.BFLY PT, R28, R25, 0x1, 0x1f ;  /* 0x0c201f00191c7f89 */ /* 0x000e6200000e0000 */
[----:B------:R-:W-:Y:S01]  /*af90*/  FMUL R24, R167, UR61 ;  /* 0x0000003da7187c20 */ /* 0x000fe20008400000 */
[----:B------:R-:W-:Y:S02]  /*afa0*/  FADD R36, R36, R32 ;  /* 0x0000002024247221 */ /* 0x000fe40000000000 */
[----:B------:R-:W2:Y:S02]  /*afb0*/  LDL.LU R167, [R1+0xa8] ;  /* 0x0000a80001a77983 */ /* 0x000ea40000300800 */
[----:B------:R-:W-:-:S13]  /*afc0*/  FSETP.GEU.AND P2, PT, R24, -126, PT ;  /* 0xc2fc00001800780b */ /* 0x000fda0003f4e000 */
[----:B------:R-:W-:Y:S01]  /*afd0*/  @!P2 FMUL R24, R24, 0.5 ;  /* 0x3f0000001818a820 */ /* 0x000fe20000400000 */
[----:B-1----:R-:W-:-:S05]  /*afe0*/  FMNMX R25, R25, R28, !PT ;  /* 0x0000001c19197209 */ /* 0x002fca0007800000 */
[----:B------:R-:W1:Y:S01]  /*aff0*/  MUFU.EX2 R24, R24 ;  /* 0x0000001800187308 */ /* 0x000e620000000800 */
[----:B------:R-:W3:Y:S01]  /*b000*/  SHFL.BFLY PT, R32, R25, 0x2, 0x1f ;  /* 0x0c401f0019207f89 */ /* 0x000ee200000e0000 */
[----:B-1----:R-:W-:-:S04]  /*b010*/  @!P2 FMUL R24, R24, R24 ;  /* 0x000000181818a220 */ /* 0x002fc80000400000 */
[-C--:B------:R-:W-:Y:S01]  /*b020*/  FMUL R108, R108, R24.reuse ;  /* 0x000000186c6c7220 */ /* 0x080fe20000400000 */
[-C--:B------:R-:W-:Y:S01]  /*b030*/  FMUL R105, R105, R24.reuse ;  /* 0x0000001869697220 */ /* 0x080fe20000400000 */
[-C--:B------:R-:W-:Y:S01]  /*b040*/  FMUL R93, R93, R24.reuse ;  /* 0x000000185d5d7220 */ /* 0x080fe20000400000 */
[----:B------:R-:W-:Y:S01]  /*b050*/  FMUL R89, R89, R24 ;  /* 0x0000001859597220 */ /* 0x000fe20000400000 */
[----:B---3--:R-:W-:Y:S01]  /*b060*/  FMNMX R48, R25, R32, !PT ;  /* 0x0000002019307209 */ /* 0x008fe20007800000 */
[-C--:B------:R-:W-:Y:S01]  /*b070*/  FMUL R88, R88, R24.reuse ;  /* 0x0000001858587220 */ /* 0x080fe20000400000 */
[-C--:B------:R-:W-:Y:S01]  /*b080*/  FMUL R85, R85, R24.reuse ;  /* 0x0000001855557220 */ /* 0x080fe20000400000 */
[-C--:B------:R-:W-:Y:S02]  /*b090*/  FMUL R84, R84, R24.reuse ;  /* 0x0000001854547220 */ /* 0x080fe40000400000 */
[----:B------:R-:W-:Y:S01]  /*b0a0*/  STL [R1+0x80], R48 ;  /* 0x0000803001007387 */ /* 0x000fe20000100800 */
[----:B------:R-:W-:-:S03]  /*b0b0*/  FMUL R81, R81, R24 ;  /* 0x0000001851517220 */ /* 0x000fc60000400000 */
        /* <DEDUP_REMOVED lines=10> */
[----:B------:R-:W-:Y:S04]  /*b160*/  STL [R1+0x64], R85 ;  /* 0x0000645501007387 */ /* 0x000fe80000100800 */
[----:B------:R-:W-:Y:S04]  /*b170*/  STL [R1+0x70], R84 ;  /* 0x0000705401007387 */ /* 0x000fe80000100800 */
[----:B------:R-:W-:Y:S04]  /*b180*/  STL [R1+0x74], R81 ;  /* 0x0000745101007387 */ /* 0x000fe80000100800 */
[----:B------:R-:W-:Y:S04]  /*b190*/  STL [R1], R73 ;  /* 0x0000004901007387 */ /* 0x000fe80000100800 */
[----:B------:R-:W-:Y:S04]  /*b1a0*/  STL [R1+0x4], R68 ;  /* 0x0000044401007387 */ /* 0x000fe80000100800 */
[----:B------:R-:W-:Y:S04]  /*b1b0*/  STL [R1+0x10], R65 ;  /* 0x0000104101007387 */ /* 0x000fe80000100800 */
[----:B------:R-:W-:Y:S04]  /*b1c0*/  STL [R1+0x14], R61 ;  /* 0x0000143d01007387 */ /* 0x000fe80000100800 */
[----:B------:R-:W-:Y:S04]  /*b1d0*/  STL [R1+0x20], R60 ;  /* 0x0000203c01007387 */ /* 0x000fe80000100800 */
[----:B------:R-:W3:Y:S01]  /*b1e0*/  LDL.LU R25, [R1+0x98] ;  /* 0x0000980001197983 */ /* 0x000ee20000300800 */
[----:B------:R-:W-:Y:S01]  /*b1f0*/  FADD R33, R33, R29 ;  /* 0x0000001d21217221 */ /* 0x000fe20000000000 */
[----:B------:R-:W-:Y:S01]  /*b200*/  FADD R28, R41, R37 ;  /* 0x00000025291c7221 */ /* 0x000fe20000000000 */
[----:B------:R-:W-:-:S03]  /*b210*/  FADD R29, R44, R40 ;  /* 0x000000282c1d7221 */ /* 0x000fc60000000000 */
[----:B------:R-:W-:Y:S01]  /*b220*/  FADD R28, R33, R28 ;  /* 0x0000001c211c7221 */ /* 0x000fe20000000000 */
[----:B------:R-:W-:Y:S01]  /*b230*/  FADD R29, R36, R29 ;  /* 0x0000001d241d7221 */ /* 0x000fe20000000000 */
[-C--:B------:R-:W-:Y:S01]  /*b240*/  FMUL R57, R57, R24.reuse ;  /* 0x0000001839397220 */ /* 0x080fe20000400000 */
[-C--:B------:R-:W-:Y:S02]  /*b250*/  FMUL R53, R53, R24.reuse ;  /* 0x0000001835357220 */ /* 0x080fe40000400000 */
[----:B------:R-:W-:Y:S01]  /*b260*/  FADD R28, R29, R28 ;  /* 0x0000001c1d1c7221 */ /* 0x000fe20000000000 */
[----:B------:R-:W-:Y:S01]  /*b270*/  FMUL R49, R49, R24 ;  /* 0x0000001831317220 */ /* 0x000fe20000400000 */
[----:B------:R-:W-:Y:S01]  /*b280*/  STL [R1+0x24], R57 ;  /* 0x0000243901007387 */ /* 0x000fe20000100800 */
[----:B------:R-:W-:-:S03]  /*b290*/  FSETP.NEU.AND P2, PT, R48, -INF , PT ;  /* 0xff8000003000780b */ /* 0x000fc60003f4d000 */
[----:B------:R-:W-:Y:S04]  /*b2a0*/  STL [R1+0x30], R53 ;  /* 0x0000303501007387 */ /* 0x000fe80000100800 */
[----:B------:R-:W-:Y:S01]  /*b2b0*/  STL [R1+0x34], R49 ;  /* 0x0000343101007387 */ /* 0x000fe20000100800 */
[-C--:B------:R-:W-:Y:S01]  /*b2c0*/  FMUL R216, R216, R24.reuse ;  /* 0x00000018d8d87220 */ /* 0x080fe20000400000 */
        /* <DEDUP_REMOVED lines=38> */
[----:B------:R-:W-:Y:S01]  /*b530*/  FMUL R165, R165, R24 ;  /* 0x00000018a5a57220 */ /* 0x000fe20000400000 */
[----:B---3--:R-:W-:-:S05]  /*b540*/  FFMA R25, R24, R25, R28 ;  /* 0x0000001918197223 */ /* 0x008fca000000001c */
[----:B------:R1:W-:Y:S02]  /*b550*/  STL [R1+0x98], R25 ;  /* 0x0000981901007387 */ /* 0x0003e40000100800 */
[----:B-1----:R-:W-:-:S05]  /*b560*/  FSEL R25, R48, RZ, P2 ;  /* 0x000000ff30197208 */ /* 0x002fca0001000000 */
[----:B------:R-:W-:-:S04]  /*b570*/  FMUL R48, R25, UR61 ;  /* 0x0000003d19307c20 */ /* 0x000fc80008400000 */
[----:B------:R-:W-:-:S05]  /*b580*/  FFMA R30, R30, UR61, -R48 ;  /* 0x0000003d1e1e7c23 */ /* 0x000fca0008000830 */
[----:B------:R-:W-:Y:S01]  /*b590*/  FSETP.GEU.AND P4, PT, R30, -126, PT ;  /* 0xc2fc00001e00780b */ /* 0x000fe20003f8e000 */
[----:B------:R-:W-:-:S05]  /*b5a0*/  FFMA R24, R27, UR61, -R48 ;  /* 0x0000003d1b187c23 */ /* 0x000fca0008000830 */
[----:B------:R-:W-:-:S07]  /*b5b0*/  FSETP.GEU.AND P3, PT, R24, -126, PT ;  /* 0xc2fc00001800780b */ /* 0x000fce0003f6e000 */
[----:B------:R-:W-:-:S04]  /*b5c0*/  @!P4 FMUL R30, R30, 0.5 ;  /* 0x3f0000001e1ec820 */ /* 0x000fc80000400000 */
[----:B------:R-:W1:Y:S02]  /*b5d0*/  MUFU.EX2 R40, R30 ;  /* 0x0000001e00287308 */ /* 0x000e640000000800 */
[----:B------:R-:W-:Y:S01]  /*b5e0*/  @!P3 FMUL R24, R24, 0.5 ;  /* 0x3f0000001818b820 */ /* 0x000fe20000400000 */
[--C-:B------:R-:W-:Y:S01]  /*b5f0*/  FFMA R26, R26, UR61, -R48.reuse ;  /* 0x0000003d1a1a7c23 */ /* 0x100fe20008000830 */
[--C-:B------:R-:W-:Y:S01]  /*b600*/  FFMA R39, R39, UR61, -R48.reuse ;  /* 0x0000003d27277c23 */ /* 0x100fe20008000830 */
[----:B------:R-:W-:-:S03]  /*b610*/  FFMA R34, R34, UR61, -R48 ;  /* 0x0000003d22227c23 */ /* 0x000fc60008000830 */
[----:B------:R-:W3:Y:S01]  /*b620*/  MUFU.EX2 R24, R24 ;  /* 0x0000001800187308 */ /* 0x000ee20000000800 */
[----:B------:R-:W-:Y:S02]  /*b630*/  FSETP.GEU.AND P2, PT, R26, -126, PT ;  /* 0xc2fc00001a00780b */ /* 0x000fe40003f4e000 */
[----:B------:R-:W-:Y:S01]  /*b640*/  FSETP.GEU.AND P6, PT, R34, -126, PT ;  /* 0xc2fc00002200780b */ /* 0x000fe20003fce000 */
[----:B-1----:R-:W-:Y:S01]  /*b650*/  @!P4 FMUL R40, R40, R40 ;  /* 0x000000282828c220 */ /* 0x002fe20000400000 */
[----:B------:R-:W-:Y:S01]  /*b660*/  FSETP.GEU.AND P4, PT, R39, -126, PT ;  /* 0xc2fc00002700780b */ /* 0x000fe20003f8e000 */
[--C-:B------:R-:W-:Y:S01]  /*b670*/  FFMA R36, R38, UR61, -R48.reuse ;  /* 0x0000003d26247c23 */ /* 0x100fe20008000830 */
[----:B------:R-:W-:-:S07]  /*b680*/  FFMA R31, R31, UR61, -R48 ;  /* 0x0000003d1f1f7c23 */ /* 0x000fce0008000830 */
[----:B------:R-:W-:Y:S01]  /*b690*/  @!P2 FMUL R26, R26, 0.5 ;  /* 0x3f0000001a1aa820 */ /* 0x000fe20000400000 */
[----:B---3--:R-:W-:Y:S01]  /*b6a0*/  @!P3 FMUL R24, R24, R24 ;  /* 0x000000181818b220 */ /* 0x008fe20000400000 */
[----:B------:R-:W-:Y:S02]  /*b6b0*/  FSETP.GEU.AND P3, PT, R36, -126, PT ;  /* 0xc2fc00002400780b */ /* 0x000fe40003f6e000 */
[----:B------:R-:W1:Y:S01]  /*b6c0*/  MUFU.EX2 R57, R26 ;  /* 0x0000001a00397308 */ /* 0x000e620000000800 */
[----:B------:R-:W-:Y:S01]  /*b6d0*/  FSETP.GEU.AND P5, PT, R31, -126, PT ;  /* 0xc2fc00001f00780b */ /* 0x000fe20003fae000 */
[----:B------:R-:W-:Y:S01]  /*b6e0*/  @!P6 FMUL R34, R34, 0.5 ;  /* 0x3f0000002222e820 */ /* 0x000fe20000400000 */
[----:B------:R-:W-:Y:S01]  /*b6f0*/  @!P4 FMUL R39, R39, 0.5 ;  /* 0x3f0000002727c820 */ /* 0x000fe20000400000 */
[----:B------:R-:W-:-:S04]  /*b700*/  FFMA R49, R42, UR61, -R48 ;  /* 0x0000003d2a317c23 */ /* 0x000fc80008000830 */
[----:B------:R-:W3:Y:S08]  /*b710*/  MUFU.EX2 R42, R39 ;  /* 0x00000027002a7308 */ /* 0x000ef00000000800 */
[----:B------:R-:W4:Y:S01]  /*b720*/  MUFU.EX2 R53, R34 ;  /* 0x0000002200357308 */ /* 0x000f220000000800 */
[----:B------:R-:W-:Y:S01]  /*b730*/  @!P3 FMUL R36, R36, 0.5 ;  /* 0x3f0000002424b820 */ /* 0x000fe20000400000 */
[----:B------:R-:W-:Y:S01]  /*b740*/  @!P5 FMUL R31, R31, 0.5 ;  /* 0x3f0000001f1fd820 */ /* 0x000fe20000400000 */
[--C-:B------:R-:W-:Y:S01]  /*b750*/  FFMA R35, R35, UR61, -R48.reuse ;  /* 0x0000003d23237c23 */ /* 0x100fe20008000830 */
[----:B------:R-:W-:Y:S01]  /*b760*/  FADD R73, -R25, R45 ;  /* 0x0000002d19497221 */ /* 0x000fe20000000100 */
[----:B------:R-:W-:Y:S01]  /*b770*/  FFMA R45, R50, UR61, -R48 ;  /* 0x0000003d322d7c23 */ /* 0x000fe20008000830 */
[----:B-1----:R-:W-:-:S02]  /*b780*/  @!P2 FMUL R57, R57, R57 ;  /* 0x000000393939a220 */ /* 0x002fc40000400000 */
[----:B------:R-:W1:Y:S01]  /*b790*/  MUFU.EX2 R44, R31 ;  /* 0x0000001f002c7308 */ /* 0x000e620000000800 */
[----:B------:R-:W-:Y:S01]  /*b7a0*/  FSETP.GEU.AND P2, PT, R35, -126, PT ;  /* 0xc2fc00002300780b */ /* 0x000fe20003f4e000 */
[----:B------:R-:W-:Y:S01]  /*b7b0*/  FFMA R43, R43, UR61, -R48 ;  /* 0x0000003d2b2b7c23 */ /* 0x000fe20008000830 */
[----:B---3--:R-:W-:Y:S01]  /*b7c0*/  @!P4 FMUL R42, R42, R42 ;  /* 0x0000002a2a2ac220 */ /* 0x008fe20000400000 */
[----:B------:R-:W-:-:S04]  /*b7d0*/  FSETP.GEU.AND P4, PT, R45, -126, PT ;  /* 0xc2fc00002d00780b */ /* 0x000fc80003f8e000 */
[----:B------:R-:W3:Y:S01]  /*b7e0*/  MUFU.EX2 R36, R36 ;  /* 0x0000002400247308 */ /* 0x000ee20000000800 */
[----:B----4-:R-:W-:Y:S01]  /*b7f0*/  @!P6 FMUL R53, R53, R53 ;  /* 0x000000353535e220 */ /* 0x010fe20000400000 */
[----:B------:R-:W-:Y:S01]  /*b800*/  FSETP.GEU.AND P6, PT, R43, -126, PT ;  /* 0xc2fc00002b00780b */ /* 0x000fe20003fce000 */
[----:B------:R-:W-:-:S03]  /*b810*/  FFMA R47, R47, UR61, -R48 ;  /* 0x0000003d2f2f7c23 */ /* 0x000fc60008000830 */
[----:B------:R-:W-:Y:S01]  /*b820*/  @!P2 FMUL R35, R35, 0.5 ;  /* 0x3f0000002323a820 */ /* 0x000fe20000400000 */
[----:B-1----:R-:W-:Y:S01]  /*b830*/  @!P5 FMUL R44, R44, R44 ;  /* 0x0000002c2c2cd220 */ /* 0x002fe20000400000 */
[----:B------:R-:W-:Y:S01]  /*b840*/  FSETP.GEU.AND P5, PT, R49, -126, PT ;  /* 0xc2fc00003100780b */ /* 0x000fe20003fae000 */
[----:B------:R-:W-:Y:S01]  /*b850*/  @!P4 FMUL R45, R45, 0.5 ;  /* 0x3f0000002d2dc820 */ /* 0x000fe20000400000 */
[----:B------:R-:W1:Y:S05]  /*b860*/  MUFU.EX2 R38, R35 ;  /* 0x0000002300267308 */ /* 0x000e6a0000000800 */
[----:B------:R-:W-:Y:S01]  /*b870*/  @!P6 FMUL R43, R43, 0.5 ;  /* 0x3f0000002b2be820 */ /* 0x000fe20000400000 */
[----:B---3--:R-:W-:Y:S01]  /*b880*/  @!P3 FMUL R36, R36, R36 ;  /* 0x000000242424b220 */ /* 0x008fe20000400000 */
[----:B------:R-:W-:Y:S01]  /*b890*/  FSETP.GEU.AND P3, PT, R47, -126, PT ;  /* 0xc2fc00002f00780b */ /* 0x000fe20003f6e000 */
[----:B------:R-:W-:Y:S01]  /*b8a0*/  FFMA R32, R46, UR61, -R48 ;  /* 0x0000003d2e207c23 */ /* 0x000fe20008000830 */
[----:B------:R-:W3:Y:S08]  /*b8b0*/  MUFU.EX2 R45, R45 ;  /* 0x0000002d002d7308 */ /* 0x000ef00000000800 */
[----:B------:R4:W2:Y:S01]  /*b8c0*/  MUFU.EX2 R46, R43 ;  /* 0x0000002b002e7308 */ /* 0x0008a20000000800 */
[----:B------:R-:W-:-:S02]  /*b8d0*/  @!P5 FMUL R49, R49, 0.5 ;  /* 0x3f0000003131d820 */ /* 0x000fc40000400000 */
[----:B------:R-:W-:Y:S01]  /*b8e0*/  @!P3 FMUL R47, R47, 0.5 ;  /* 0x3f0000002f2fb820 */ /* 0x000fe20000400000 */
[--C-:B------:R-:W-:Y:S01]  /*b8f0*/  FFMA R65, R51, UR61, -R48.reuse ;  /* 0x0000003d33417c23 */ /* 0x100fe20008000830 */
[----:B-1----:R-:W-:Y:S01]  /*b900*/  @!P2 FMUL R38, R38, R38 ;  /* 0x000000262626a220 */ /* 0x002fe20000400000 */
[----:B------:R-:W-:Y:S02]  /*b910*/  FSETP.GEU.AND P2, PT, R32, -126, PT ;  /* 0xc2fc00002000780b */ /* 0x000fe40003f4e000 */
[----:B------:R1:W-:Y:S01]  /*b920*/  MUFU.EX2 R51, R47 ;  /* 0x0000002f00337308 */ /* 0x0003e20000000800 */
[----:B----4-:R-:W-:Y:S01]  /*b930*/  FFMA R43, R62, UR61, -R48 ;  /* 0x0000003d3e2b7c23 */ /* 0x010fe20008000830 */
[----:B---3--:R-:W-:-:S06]  /*b940*/  @!P4 FMUL R45, R45, R45 ;  /* 0x0000002d2d2dc220 */ /* 0x008fcc0000400000 */
[----:B------:R-:W3:Y:S01]  /*b950*/  MUFU.EX2 R49, R49 ;  /* 0x0000003100317308 */ /* 0x000ee20000000800 */
[----:B-1----:R-:W-:Y:S01]  /*b960*/  FFMA R47, R54, UR61, -R48 ;  /* 0x0000003d362f7c23 */ /* 0x002fe20008000830 */
[----:B--2---:R-:W-:Y:S01]  /*b970*/  @!P6 FMUL R46, R46, R46 ;  /* 0x0000002e2e2ee220 */ /* 0x004fe20000400000 */
[----:B------:R-:W-:-:S03]  /*b980*/  FSETP.GEU.AND P4, PT, R43, -126, PT ;  /* 0xc2fc00002b00780b */ /* 0x000fc60003f8e000 */
[----:B------:R-:W-:Y:S01]  /*b990*/  FSETP.GEU.AND P6, PT, R47, -126, PT ;  /* 0xc2fc00002f00780b */ /* 0x000fe20003fce000 */
[----:B------:R-:W-:Y:S01]  /*b9a0*/  @!P2 FMUL R32, R32, 0.5 ;  /* 0x3f0000002020a820 */ /* 0x000fe20000400000 */
[----:B------:R-:W-:-:S05]  /*b9b0*/  FFMA R26, R59, UR61, -R48 ;  /* 0x0000003d3b1a7c23 */ /* 0x000fca0008000830 */
[----:B------:R-:W1:Y:S03]  /*b9c0*/  MUFU.EX2 R32, R32 ;  /* 0x0000002000207308 */ /* 0x000e660000000800 */
[----:B------:R-:W-:Y:S01]  /*b9d0*/  @!P4 FMUL R43, R43, 0.5 ;  /* 0x3f0000002b2bc820 */ /* 0x000fe20000400000 */
[----:B---3--:R-:W-:Y:S01]  /*b9e0*/  @!P5 FMUL R49, R49, R49 ;  /* 0x000000313131d220 */ /* 0x008fe20000400000 */
[----:B------:R-:W-:Y:S01]  /*b9f0*/  FSETP.GEU.AND P5, PT, R65, -126, PT ;  /* 0xc2fc00004100780b */ /* 0x000fe20003fae000 */
[----:B------:R-:W-:-:S03]  /*ba00*/  @!P6 FMUL R47, R47, 0.5 ;  /* 0x3f0000002f2fe820 */ /* 0x000fc60000400000 */
[----:B------:R-:W2:Y:S01]  /*ba10*/  MUFU.EX2 R43, R43 ;  /* 0x0000002b002b7308 */ /* 0x000ea20000000800 */
[----:B------:R-:W-:Y:S01]  /*ba20*/  @!P3 FMUL R51, R51, R51 ;  /* 0x000000333333b220 */ /* 0x000fe20000400000 */
[----:B------:R-:W-:-:S06]  /*ba30*/  FSETP.GEU.AND P3, PT, R26, -126, PT ;  /* 0xc2fc00001a00780b */ /* 0x000fcc0003f6e000 */
[----:B------:R-:W3:Y:S01]  /*ba40*/  MUFU.EX2 R47, R47 ;  /* 0x0000002f002f7308 */ /* 0x000ee20000000800 */
[----:B------:R-:W-:Y:S01]  /*ba50*/  @!P5 FMUL R65, R65, 0.5 ;  /* 0x3f0000004141d820 */ /* 0x000fe20000400000 */
[--C-:B------:R-:W-:Y:S01]  /*ba60*/  FFMA R41, R58, UR61, -R48.reuse ;  /* 0x0000003d3a297c23 */ /* 0x100fe20008000830 */
[----:B-1----:R-:W-:Y:S01]  /*ba70*/  @!P2 FMUL R32, R32, R32 ;  /* 0x000000202020a220 */ /* 0x002fe20000400000 */
[--C-:B------:R-:W-:Y:S01]  /*ba80*/  FFMA R37, R66, UR61, -R48.reuse ;  /* 0x0000003d42257c23 */ /* 0x100fe20008000830 */
[----:B------:R-:W-:Y:S02]  /*ba90*/  FFMA R30, R71, UR61, -R48 ;  /* 0x0000003d471e7c23 */ /* 0x000fe40008000830 */
[----:B------:R-:W-:Y:S01]  /*baa0*/  FSETP.GEU.AND P2, PT, R41, -126, PT ;  /* 0xc2fc00002900780b */ /* 0x000fe20003f4e000 */
[----:B------:R-:W1:Y:S01]  /*bab0*/  MUFU.EX2 R65, R65 ;  /* 0x0000004100417308 */ /* 0x000e620000000800 */
[----:B------:R-:W-:Y:S01]  /*bac0*/  @!P3 FMUL R26, R26, 0.5 ;  /* 0x3f0000001a1ab820 */ /* 0x000fe20000400000 */
[----:B--2---:R-:W-:Y:S01]  /*bad0*/  @!P4 FMUL R43, R43, R43 ;  /* 0x0000002b2b2bc220 */ /* 0x004fe20000400000 */
[----:B------:R-:W-:Y:S01]  /*bae0*/  FSETP.GEU.AND P4, PT, R30, -126, PT ;  /* 0xc2fc00001e00780b */ /* 0x000fe20003f8e000 */
[----:B---3--:R-:W-:Y:S01]  /*baf0*/  @!P6 FMUL R47, R47, R47 ;  /* 0x0000002f2f2fe220 */ /* 0x008fe20000400000 */
[----:B------:R-:W-:-:S03]  /*bb00*/  FSETP.GEU.AND P6, PT, R37, -126, PT ;  /* 0xc2fc00002500780b */ /* 0x000fc60003fce000 */
[----:B------:R-:W2:Y:S04]  /*bb10*/  MUFU.EX2 R26, R26 ;  /* 0x0000001a001a7308 */ /* 0x000ea80000000800 */
[----:B------:R-:W-:Y:S01]  /*bb20*/  @!P2 FMUL R41, R41, 0.5 ;  /* 0x3f0000002929a820 */ /* 0x000fe20000400000 */
[----:B------:R-:W-:-:S03]  /*bb30*/  FFMA R27, R63, UR61, -R48 ;  /* 0x0000003d3f1b7c23 */ /* 0x000fc60008000830 */
[----:B------:R-:W-:Y:S01]  /*bb40*/  @!P4 FMUL R30, R30, 0.5 ;  /* 0x3f0000001e1ec820 */ /* 0x000fe20000400000 */
[----:B-1----:R-:W-:Y:S01]  /*bb50*/  @!P5 FMUL R65, R65, R65 ;  /* 0x000000414141d220 */ /* 0x002fe20000400000 */
[----:B------:R-:W-:Y:S01]  /*bb60*/  FSETP.GEU.AND P5, PT, R27, -126, PT ;  /* 0xc2fc00001b00780b */ /* 0x000fe20003fae000 */
[----:B------:R-:W1:Y:S01]  /*bb70*/  MUFU.EX2 R41, R41 ;  /* 0x0000002900297308 */ /* 0x000e620000000800 */
[----:B------:R-:W-:Y:S01]  /*bb80*/  @!P6 FMUL R37, R37, 0.5 ;  /* 0x3f0000002525e820 */ /* 0x000fe20000400000 */
[----:B------:R-:W-:-:S06]  /*bb90*/  FFMA R39, R70, UR61, -R48 ;  /* 0x0000003d46277c23 */ /* 0x000fcc0008000830 */
[----:B------:R-:W3:Y:S01]  /*bba0*/  MUFU.EX2 R30, R30 ;  /* 0x0000001e001e7308 */ /* 0x000ee20000000800 */
[----:B--2---:R-:W-:Y:S01]  /*bbb0*/  @!P3 FMUL R26, R26, R26 ;  /* 0x0000001a1a1ab220 */ /* 0x004fe20000400000 */
[----:B------:R-:W-:-:S06]  /*bbc0*/  FSETP.GEU.AND P3, PT, R39, -126, PT ;  /* 0xc2fc00002700780b */ /* 0x000fcc0003f6e000 */
[----:B------:R-:W2:Y:S01]  /*bbd0*/  MUFU.EX2 R37, R37 ;  /* 0x0000002500257308 */ /* 0x000ea20000000800 */
        /* <DEDUP_REMOVED lines=8> */
[----:B---3--:R-:W-:Y:S01]  /*bc60*/  @!P4 FMUL R30, R30, R30 ;  /* 0x0000001e1e1ec220 */ /* 0x008fe20000400000 */
[----:B------:R-:W-:Y:S01]  /*bc70*/  FSETP.GEU.AND P4, PT, R29, -126, PT ;  /* 0xc2fc00001d00780b */ /* 0x000fe20003f8e000 */
[----:B--2---:R-:W-:Y:S01]  /*bc80*/  @!P6 FMUL R37, R37, R37 ;  /* 0x000000252525e220 */ /* 0x004fe20000400000 */
        /* <DEDUP_REMOVED lines=64> */
[--C-:B------:R-:W-:Y:S01]  /*c090*/  FFMA R78, R110, UR61, -R48.reuse ;  /* 0x0000003d6e4e7c23 */ /* 0x100fe20008000830 */
[----:B------:R-:W-:Y:S01]  /*c0a0*/  MOV R110, R72 ;  /* 0x00000048006e7202 */ /* 0x000fe20000000f00 */
[----:B------:R-:W-:Y:S01]  /*c0b0*/  @!P5 FMUL R67, R67, 0.5 ;  /* 0x3f0000004343d820 */ /* 0x000fe20000400000 */
[--C-:B------:R-:W-:Y:S01]  /*c0c0*/  FFMA R72, R122, UR61, -R48.reuse ;  /* 0x0000003d7a487c23 */ /* 0x100fe20008000830 */
[----:B-1----:R-:W-:Y:S01]  /*c0d0*/  @!P2 FMUL R25, R25, R25 ;  /* 0x000000191919a220 */ /* 0x002fe20000400000 */
[--C-:B------:R-:W-:Y:S01]  /*c0e0*/  FFMA R95, R99, UR61, -R48.reuse ;  /* 0x0000003d635f7c23 */ /* 0x100fe20008000830 */
[--C-:B------:R-:W-:Y:S02]  /*c0f0*/  FFMA R91, R107, UR61, -R48.reuse ;  /* 0x0000003d6b5b7c23 */ /* 0x100fe40008000830 */
[----:B------:R-:W-:Y:S01]  /*c100*/  FSETP.GEU.AND P2, PT, R72, -126, PT ;  /* 0xc2fc00004800780b */ /* 0x000fe20003f4e000 */
[----:B------:R-:W1:Y:S01]  /*c110*/  MUFU.EX2 R67, R67 ;  /* 0x0000004300437308 */ /* 0x000e620000000800 */
[----:B------:R-:W-:Y:S01]  /*c120*/  @!P3 FMUL R68, R68, 0.5 ;  /* 0x3f0000004444b820 */ /* 0x000fe20000400000 */
[----:B---3--:R-:W-:Y:S01]  /*c130*/  @!P4 FMUL R89, R89, R89 ;  /* 0x000000595959c220 */ /* 0x008fe20000400000 */
[----:B------:R-:W-:Y:S01]  /*c140*/  FSETP.GEU.AND P4, PT, R95, -126, PT ;  /* 0xc2fc00005f00780b */ /* 0x000fe20003f8e000 */
[----:B--2---:R-:W-:Y:S01]  /*c150*/  @!P6 FMUL R66, R66, R66 ;  /* 0x000000424242e220 */ /* 0x004fe20000400000 */
[----:B------:R-:W-:Y:S01]  /*c160*/  FSETP.GEU.AND P6, PT, R91, -126, PT ;  /* 0xc2fc00005b00780b */ /* 0x000fe20003fce000 */
[--C-:B------:R-:W-:Y:S01]  /*c170*/  FFMA R90, R111, UR61, -R48.reuse ;  /* 0x0000003d6f5a7c23 */ /* 0x100fe20008000830 */
[----:B------:R-:W-:Y:S01]  /*c180*/  MOV R111, R69 ;  /* 0x00000045006f7202 */ /* 0x000fe20000000f00 */
[----:B------:R-:W2:Y:S01]  /*c190*/  MUFU.EX2 R68, R68 ;  /* 0x0000004400447308 */ /* 0x000ea20000000800 */
[--C-:B------:R-:W-:Y:S01]  /*c1a0*/  FFMA R69, R114, UR61, -R48.reuse ;  /* 0x0000003d72457c23 */ /* 0x100fe20008000830 */
[----:B------:R-:W-:Y:S01]  /*c1b0*/  MOV R114, R77 ;  /* 0x0000004d00727202 */ /* 0x000fe20000000f00 */
[----:B------:R-:W-:Y:S01]  /*c1c0*/  FFMA R77, R123, UR61, -R48 ;  /* 0x0000003d7b4d7c23 */ /* 0x000fe20008000830 */
[----:B------:R-:W-:-:S04]  /*c1d0*/  @!P2 FMUL R72, R72, 0.5 ;  /* 0x3f0000004848a820 */ /* 0x000fc80000400000 */
[----:B------:R-:W-:Y:S01]  /*c1e0*/  @!P4 FMUL R95, R95, 0.5 ;  /* 0x3f0000005f5fc820 */ /* 0x000fe20000400000 */
[----:B-1----:R-:W-:Y:S01]  /*c1f0*/  @!P5 FMUL R67, R67, R67 ;  /* 0x000000434343d220 */ /* 0x002fe20000400000 */
[----:B------:R-:W-:Y:S01]  /*c200*/  FSETP.GEU.AND P5, PT, R77, -126, PT ;  /* 0xc2fc00004d00780b */ /* 0x000fe20003fae000 */
[----:B------:R-:W-:Y:S01]  /*c210*/  @!P6 FMUL R91, R91, 0.5 ;  /* 0x3f0000005b5be820 */ /* 0x000fe20000400000 */
[----:B------:R-:W1:Y:S01]  /*c220*/  MUFU.EX2 R72, R72 ;  /* 0x0000004800487308 */ /* 0x000e620000000800 */
[----:B------:R-:W-:-:S07]  /*c230*/  FFMA R79, R126, UR61, -R48 ;  /* 0x0000003d7e4f7c23 */ /* 0x000fce0008000830 */
[----:B------:R-:W3:Y:S01]  /*c240*/  MUFU.EX2 R91, R91 ;  /* 0x0000005b005b7308 */ /* 0x000ee20000000800 */
[----:B--2---:R-:W-:Y:S01]  /*c250*/  @!P3 FMUL R68, R68, R68 ;  /* 0x000000444444b220 */ /* 0x004fe20000400000 */
[----:B------:R-:W-:-:S06]  /*c260*/  FSETP.GEU.AND P3, PT, R79, -126, PT ;  /* 0xc2fc00004f00780b */ /* 0x000fcc0003f6e000 */
[----:B------:R-:W2:Y:S01]  /*c270*/  MUFU.EX2 R95, R95 ;  /* 0x0000005f005f7308 */ /* 0x000ea20000000800 */
[----:B------:R-:W-:Y:S01]  /*c280*/  @!P5 FMUL R77, R77, 0.5 ;  /* 0x3f0000004d4dd820 */ /* 0x000fe20000400000 */
[--C-:B------:R-:W-:Y:S01]  /*c290*/  FFMA R83, R139, UR61, -R48.reuse ;  /* 0x0000003d8b537c23 */ /* 0x100fe20008000830 */
[----:B-1----:R-:W-:Y:S01]  /*c2a0*/  @!P2 FMUL R72, R72, R72 ;  /* 0x000000484848a220 */ /* 0x002fe20000400000 */
[----:B------:R-:W-:-:S03]  /*c2b0*/  FFMA R81, R142, UR61, -R48 ;  /* 0x0000003d8e517c23 */ /* 0x000fc60008000830 */
        /* <DEDUP_REMOVED lines=8> */
[----:B------:R-:W-:-:S04]  /*c340*/  @!P2 FMUL R83, R83, 0.5 ;  /* 0x3f0000005353a820 */ /* 0x000fc80000400000 */
        /* <DEDUP_REMOVED lines=21> */
[----:B------:R-:W2:Y:S01]  /*c4a0*/  MUFU.EX2 R84, R84 ;  /* 0x0000005400547308 */ /* 0x000ea20000000800 */
[--C-:B------:R-:W-:Y:S01]  /*c4b0*/  FFMA R70, R115, UR61, -R48.reuse ;  /* 0x0000003d73467c23 */ /* 0x100fe20008000830 */
[----:B------:R-:W-:Y:S01]  /*c4c0*/  MOV R115, R76 ;  /* 0x0000004c00737202 */ /* 0x000fe20000000f00 */
[--C-:B------:R-:W-:Y:S01]  /*c4d0*/  FFMA R76, R119, UR61, -R48.reuse ;  /* 0x0000003d774c7c23 */ /* 0x100fe20008000830 */
[----:B------:R-:W-:Y:S01]  /*c4e0*/  FFMA R82, R143, UR61, -R48 ;  /* 0x0000003d8f527c23 */ /* 0x000fe20008000830 */
[----:B------:R-:W-:Y:S01]  /*c4f0*/  @!P2 FMUL R93, R93, 0.5 ;  /* 0x3f0000005d5da820 */ /* 0x000fe20000400000 */
[----:B------:R-:W-:Y:S01]  /*c500*/  MOV R119, R52 ;  /* 0x0000003400777202 */ /* 0x000fe20000000f00 */
[----:B------:R-:W-:Y:S01]  /*c510*/  FADD R54, R57, R25 ;  /* 0x0000001939367221 */ /* 0x000fe20000000000 */
[----:B------:R-:W-:Y:S01]  /*c520*/  FADD R52, R41, R72 ;  /* 0x0000004829347221 */ /* 0x000fe20000000000 */
[----:B-1----:R-:W-:Y:S01]  /*c530*/  @!P5 FMUL R78, R78, R78 ;  /* 0x0000004e4e4ed220 */ /* 0x002fe20000400000 */
[----:B------:R-:W-:Y:S01]  /*c540*/  FSETP.GEU.AND P5, PT, R82, -126, PT ;  /* 0xc2fc00005200780b */ /* 0x000fe20003fae000 */
[----:B------:R-:W-:Y:S01]  /*c550*/  @!P6 FMUL R85, R85, 0.5 ;  /* 0x3f0000005555e820 */ /* 0x000fe20000400000 */
[----:B------:R-:W-:Y:S01]  /*c560*/  @!P4 FMUL R69, R69, 0.5 ;  /* 0x3f0000004545c820 */ /* 0x000fe20000400000 */
[----:B------:R-:W-:Y:S01]  /*c570*/  FADD R59, R54, R52 ;  /* 0x00000034363b7221 */ /* 0x000fe20000000000 */
[----:B------:R-:W1:Y:S01]  /*c580*/  MUFU.EX2 R93, R93 ;  /* 0x0000005d005d7308 */ /* 0x000e620000000800 */
[----:B------:R-:W-:Y:S01]  /*c590*/  FADD R54, R49, R66 ;  /* 0x0000004231367221 */ /* 0x000fe20000000000 */
[----:B------:R-:W-:Y:S01]  /*c5a0*/  FADD R52, R33, R89 ;  /* 0x0000005921347221 */ /* 0x000fe20000000000 */
[--C-:B------:R-:W-:Y:S01]  /*c5b0*/  FFMA R75, R146, UR61, -R48.reuse ;  /* 0x0000003d924b7c23 */ /* 0x100fe20008000830 */
[----:B------:R-:W-:-:S02]  /*c5c0*/  FFMA R71, R118, UR61, -R48 ;  /* 0x0000003d76477c23 */ /* 0x000fc40008000830 */
[----:B------:R-:W-:Y:S01]  /*c5d0*/  FADD R58, R54, R52 ;  /* 0x00000034363a7221 */ /* 0x000fe20000000000 */
[----:B------:R-:W-:Y:S01]  /*c5e0*/  FADD R54, R24, R62 ;  /* 0x0000003e18367221 */ /* 0x000fe20000000000 */
[----:B------:R-:W3:Y:S01]  /*c5f0*/  MUFU.EX2 R85, R85 ;  /* 0x0000005500557308 */ /* 0x000ee20000000800 */
[----:B------:R-:W-:Y:S01]  /*c600*/  FADD R52, R26, R77 ;  /* 0x0000004d1a347221 */ /* 0x000fe20000000000 */
[----:B--2---:R-:W-:Y:S01]  /*c610*/  @!P3 FMUL R84, R84, R84 ;  /* 0x000000545454b220 */ /* 0x004fe20000400000 */
[----:B------:R-:W-:Y:S01]  /*c620*/  MOV R118, R56 ;  /* 0x0000003800767202 */ /* 0x000fe20000000f00 */
[----:B------:R-:W-:-:S04]  /*c630*/  @!P5 FMUL R82, R82, 0.5 ;  /* 0x3f0000005252d820 */ /* 0x000fc80000400000 */
[----:B------:R-:W2:Y:S01]  /*c640*/  MUFU.EX2 R69, R69 ;  /* 0x0000004500457308 */ /* 0x000ea20000000800 */
[----:B------:R-:W-:Y:S01]  /*c650*/  FSETP.GEU.AND P3, PT, R75, -126, PT ;  /* 0xc2fc00004b00780b */ /* 0x000fe20003f6e000 */
[----:B------:R-:W-:Y:S01]  /*c660*/  FADD R56, R54, R52 ;  /* 0x0000003436387221 */ /* 0x000fe20000000000 */
[----:B------:R-:W-:Y:S01]  /*c670*/  FADD R54, R46, R91 ;  /* 0x0000005b2e367221 */ /* 0x000fe20000000000 */
[----:B------:R-:W-:Y:S01]  /*c680*/  FADD R52, R34, R83 ;  /* 0x0000005322347221 */ /* 0x000fe20000000000 */
[----:B------:R-:W-:Y:S01]  /*c690*/  FFMA R86, R131, UR61, -R48 ;  /* 0x0000003d83567c23 */ /* 0x000fe20008000830 */
[----:B------:R-:W-:Y:S01]  /*c6a0*/  MOV R122, R80 ;  /* 0x00000050007a7202 */ /* 0x000fe20000000f00 */
[----:B-1----:R-:W-:Y:S01]  /*c6b0*/  @!P2 FMUL R93, R93, R93 ;  /* 0x0000005d5d5da220 */ /* 0x002fe20000400000 */
[----:B------:R-:W-:Y:S01]  /*c6c0*/  FADD R52, R54, R52 ;  /* 0x0000003436347221 */ /* 0x000fe20000000000 */
[----:B------:R-:W-:Y:S01]  /*c6d0*/  FFMA R80, R147, UR61, -R48 ;  /* 0x0000003d93507c23 */ /* 0x000fe20008000830 */
[----:B------:R-:W1:Y:S01]  /*c6e0*/  MUFU.EX2 R82, R82 ;  /* 0x0000005200527308 */ /* 0x000e620000000800 */
[----:B------:R-:W-:Y:S01]  /*c6f0*/  FSETP.GEU.AND P2, PT, R86, -126, PT ;  /* 0xc2fc00005600780b */ /* 0x000fe20003f4e000 */
[----:B------:R-:W-:Y:S01]  /*c700*/  FADD R107, R56, R52 ;  /* 0x00000034386b7221 */ /* 0x000fe20000000000 */
[----:B------:R-:W-:Y:S01]  /*c710*/  FADD R54, R40, R63 ;  /* 0x0000003f28367221 */ /* 0x000fe20000000000 */
[----:B------:R-:W-:Y:S01]  /*c720*/  FADD R52, R43, R79 ;  /* 0x0000004f2b347221 */ /* 0x000fe20000000000 */
[----:B------:R-:W-:Y:S01]  /*c730*/  @!P3 FMUL R75, R75, 0.5 ;  /* 0x3f0000004b4bb820 */ /* 0x000fe20000400000 */
[----:B---3--:R-:W-:Y:S01]  /*c740*/  @!P6 FMUL R85, R85, R85 ;  /* 0x000000555555e220 */ /* 0x008fe20000400000 */
[----:B--2---:R-:W-:Y:S01]  /*c750*/  @!P4 FMUL R69, R69, R69 ;  /* 0x000000454545c220 */ /* 0x004fe20000400000 */
[----:B------:R-:W-:Y:S01]  /*c760*/  FSETP.GEU.AND P6, PT, R70, -126, PT ;  /* 0xc2fc00004600780b */ /* 0x000fe20003fce000 */
[----:B------:R-:W-:Y:S01]  /*c770*/  FADD R56, R54, R52 ;  /* 0x0000003436387221 */ /* 0x000fe20000000000 */
[----:B------:R-:W-:Y:S01]  /*c780*/  FSETP.GEU.AND P4, PT, R80, -126, PT ;  /* 0xc2fc00005000780b */ /* 0x000fe20003f8e000 */
[----:B------:R-:W-:Y:S01]  /*c790*/  FADD R54, R32, R78 ;  /* 0x0000004e20367221 */ /* 0x000fe20000000000 */
[----:B------:R-:W-:Y:S01]  /*c7a0*/  FADD R52, R35, R81 ;  /* 0x0000005123347221 */ /* 0x000fe20000000000 */
[----:B------:R-:W2:Y:S01]  /*c7b0*/  MUFU.EX2 R75, R75 ;  /* 0x0000004b004b7308 */ /* 0x000ea20000000800 */
[----:B------:R-:W-:Y:S01]  /*c7c0*/  @!P2 FMUL R86, R86, 0.5 ;  /* 0x3f0000005656a820 */ /* 0x000fe20000400000 */
[----:B------:R-:W-:Y:S01]  /*c7d0*/  FFMA R94, R103, UR61, -R48 ;  /* 0x0000003d675e7c23 */ /* 0x000fe20008000830 */
[----:B------:R-:W-:Y:S01]  /*c7e0*/  FADD R52, R54, R52 ;  /* 0x0000003436347221 */ /* 0x000fe20000000000 */
[----:B------:R-:W-:Y:S01]  /*c7f0*/  FADD R54, R44, R67 ;  /* 0x000000432c367221 */ /* 0x000fe20000000000 */
[----:B-1----:R-:W-:Y:S01]  /*c800*/  @!P5 FMUL R82, R82, R82 ;  /* 0x000000525252d220 */ /* 0x002fe20000400000 */
[----:B------:R-:W3:Y:S01]  /*c810*/  LDL.LU R146, [R1+0x48] ;  /* 0x0000480001927983 */ /* 0x000ee20000300800 */
[----:B------:R-:W-:Y:S01]  /*c820*/  FADD R106, R56, R52 ;  /* 0x00000034386a7221 */ /* 0x000fe20000000000 */
[----:B------:R-:W-:Y:S01]  /*c830*/  FADD R52, R27, R84 ;  /* 0x000000541b347221 */ /* 0x000fe20000000000 */
[----:B------:R-:W-:Y:S01]  /*c840*/  @!P6 FMUL R70, R70, 0.5 ;  /* 0x3f0000004646e820 */ /* 0x000fe20000400000 */
[----:B------:R-:W-:Y:S01]  /*c850*/  @!P4 FMUL R80, R80, 0.5 ;  /* 0x3f0000005050c820 */ /* 0x000fe20000400000 */
[----:B------:R-:W-:Y:S01]  /*c860*/  FADD R108, R59, R58 ;  /* 0x0000003a3b6c7221 */ /* 0x000fe20000000000 */
[----:B------:R-:W1:Y:S01]  /*c870*/  MUFU.EX2 R86, R86 ;  /* 0x0000005600567308 */ /* 0x000e620000000800 */
[----:B------:R-:W-:Y:S01]  /*c880*/  FADD R59, R54, R52 ;  /* 0x00000034363b7221 */ /* 0x000fe20000000000 */
[----:B------:R-:W-:Y:S01]  /*c890*/  FADD R54, R51, R90 ;  /* 0x0000005a33367221 */ /* 0x000fe20000000000 */
[----:B------:R-:W-:Y:S01]  /*c8a0*/  FADD R52, R60, R82 ;  /* 0x000000523c347221 */ /* 0x000fe20000000000 */
[----:B------:R-:W4:Y:S01]  /*c8b0*/  LDL.LU R143, [R1+0x4c] ;  /* 0x00004c00018f7983 */ /* 0x000f220000300800 */
[----:B--2---:R-:W-:-:S02]  /*c8c0*/  @!P3 FMUL R75, R75, R75 ;  /* 0x0000004b4b4bb220 */ /* 0x004fc40000400000 */
[----:B------:R-:W-:Y:S01]  /*c8d0*/  FADD R58, R54, R52 ;  /* 0x00000034363a7221 */ /* 0x000fe20000000000 */
[----:B------:R-:W2:Y:S01]  /*c8e0*/  MUFU.EX2 R70, R70 ;  /* 0x0000004600467308 */ /* 0x000ea20000000800 */
[----:B------:R-:W-:Y:S01]  /*c8f0*/  FADD R54, R53, R68 ;  /* 0x0000004435367221 */ /* 0x000fe20000000000 */
[----:B------:R-:W-:Y:S01]  /*c900*/  FADD R52, R37, R85 ;  /* 0x0000005525347221 */ /* 0x000fe20000000000 */
[----:B------:R-:W4:Y:S05]  /*c910*/  LDL.LU R142, [R1+0x58] ;  /* 0x00005800018e7983 */ /* 0x000f2a0000300800 */
[----:B------:R-:W2:Y:S01]  /*c920*/  MUFU.EX2 R80, R80 ;  /* 0x0000005000507308 */ /* 0x000ea20000000800 */
[----:B------:R-:W-:Y:S01]  /*c930*/  FADD R56, R54, R52 ;  /* 0x0000003436387221 */ /* 0x000fe20000000000 */
[----:B------:R-:W-:Y:S01]  /*c940*/  FADD R54, R45, R69 ;  /* 0x000000452d367221 */ /* 0x000fe20000000000 */
[----:B------:R-:W-:Y:S01]  /*c950*/  FADD R52, R29, R75 ;  /* 0x0000004b1d347221 */ /* 0x000fe20000000000 */
[----:B-1----:R-:W-:Y:S01]  /*c960*/  @!P2 FMUL R86, R86, R86 ;  /* 0x000000565656a220 */ /* 0x002fe20000400000 */
[----:B------:R-:W4:Y:S02]  /*c970*/  LDL.LU R139, [R1+0x5c] ;  /* 0x00005c00018b7983 */ /* 0x000f240000300800 */
[----:B------:R-:W-:Y:S01]  /*c980*/  FADD R52, R54, R52 ;  /* 0x0000003436347221 */ /* 0x000fe20000000000 */
[----:B------:R-:W-:Y:S01]  /*c990*/  FADD R54, R38, R95 ;  /* 0x0000005f26367221 */ /* 0x000fe20000000000 */
[----:B--2---:R-:W-:Y:S01]  /*c9a0*/  @!P6 FMUL R70, R70, R70 ;  /* 0x000000464646e220 */ /* 0x004fe20000400000 */
[----:B------:R-:W-:Y:S01]  /*c9b0*/  FFMA R50, R87, UR61, -R48 ;  /* 0x0000003d57327c23 */ /* 0x000fe20008000830 */
[----:B------:R-:W-:Y:S01]  /*c9c0*/  FADD R103, R56, R52 ;  /* 0x0000003438677221 */ /* 0x000fe20000000000 */
[----:B------:R-:W-:Y:S01]  /*c9d0*/  FADD R52, R28, R86 ;  /* 0x000000561c347221 */ /* 0x000fe20000000000 */
[----:B------:R-:W-:Y:S01]  /*c9e0*/  FFMA R88, R135, UR61, -R48 ;  /* 0x0000003d87587c23 */ /* 0x000fe20008000830 */
[----:B------:R-:W2:Y:S01]  /*c9f0*/  LDL.LU R138, [R1+0x68] ;  /* 0x00006800018a7983 */ /* 0x000ea20000300800 */
[----:B------:R-:W-:Y:S01]  /*ca00*/  @!P4 FMUL R80, R80, R80 ;  /* 0x000000505050c220 */ /* 0x000fe20000400000 */
[----:B------:R-:W-:Y:S01]  /*ca10*/  FADD R56, R54, R52 ;  /* 0x0000003436387221 */ /* 0x000fe20000000000 */
[----:B------:R-:W-:Y:S01]  /*ca20*/  FADD R54, R65, R70 ;  /* 0x0000004641367221 */ /* 0x000fe20000000000 */
[----:B------:R-:W-:Y:S01]  /*ca30*/  FFMA R87, R134, UR61, -R48 ;  /* 0x0000003d86577c23 */ /* 0x000fe20008000830 */
[----:B------:R-:W-:Y:S01]  /*ca40*/  FADD R52, R61, R80 ;  /* 0x000000503d347221 */ /* 0x000fe20000000000 */
[----:B------:R-:W2:Y:S03]  /*ca50*/  LDL.LU R135, [R1+0x6c] ;  /* 0x00006c0001877983 */ /* 0x000ea60000300800 */
[----:B------:R-:W-:Y:S01]  /*ca60*/  FADD R52, R54, R52 ;  /* 0x0000003436347221 */ /* 0x000fe20000000000 */
[----:B------:R-:W2:Y:S04]  /*ca70*/  LDL.LU R134, [R1+0x78] ;  /* 0x0000780001867983 */ /* 0x000ea80000300800 */
[----:B------:R-:W2:Y:S01]  /*ca80*/  LDL.LU R131, [R1+0x7c] ;  /* 0x00007c0001837983 */ /* 0x000ea20000300800 */
[----:B------:R-:W-:-:S03]  /*ca90*/  FADD R102, R56, R52 ;  /* 0x0000003438667221 */ /* 0x000fc60000000000 */
[----:B------:R-:W2:Y:S01]  /*caa0*/  LDL.LU R130, [R1+0x8] ;  /* 0x0000080001827983 */ /* 0x000ea20000300800 */
[----:B------:R-:W-:-:S03]  /*cab0*/  F2FP.F16.F32.PACK_AB R56, R119, R118 ;  /* 0x000000767738723e */ /* 0x000fc600000000ff */
[----:B------:R-:W2:Y:S01]  /*cac0*/  LDL.LU R127, [R1+0xc] ;  /* 0x00000c00017f7983 */ /* 0x000ea20000300800 */
[----:B------:R-:W-:-:S03]  /*cad0*/  FADD R105, R59, R58 ;  /* 0x0000003a3b697221 */ /* 0x000fc60000000000 */
[----:B------:R-:W2:Y:S01]  /*cae0*/  LDL.LU R126, [R1+0x18] ;  /* 0x00001800017e7983 */ /* 0x000ea20000300800 */
[----:B------:R-:W-:-:S03]  /*caf0*/  F2FP.F16.F32.PACK_AB R58, R115, R114 ;  /* 0x00000072733a723e */ /* 0x000fc600000000ff */
[----:B------:R-:W2:Y:S04]  /*cb00*/  LDL.LU R123, [R1+0x1c] ;  /* 0x00001c00017b7983 */ /* 0x000ea80000300800 */
[----:B------:R-:W2:Y:S04]  /*cb10*/  LDL.LU R119, [R1+0x28] ;  /* 0x0000280001777983 */ /* 0x000ea80000300800 */
[----:B------:R-:W2:Y:S04]  /*cb20*/  LDL.LU R118, [R1+0x2c] ;  /* 0x00002c0001767983 */ /* 0x000ea80000300800 */
[----:B------:R-:W2:Y:S04]  /*cb30*/  LDL.LU R115, [R1+0x38] ;  /* 0x0000380001737983 */ /* 0x000ea80000300800 */
[----:B------:R-:W2:Y:S01]  /*cb40*/  LDL.LU R114, [R1+0x3c] ;  /* 0x00003c0001727983 */ /* 0x000ea20000300800 */
[----:B------:R-:W-:-:S13]  /*cb50*/  FSETP.GEU.AND P5, PT, R94, -126, PT ;  /* 0xc2fc00005e00780b */ /* 0x000fda0003fae000 */
[----:B------:R-:W-:-:S06]  /*cb60*/  @!P5 FMUL R94, R94, 0.5 ;  /* 0x3f0000005e5ed820 */ /* 0x000fcc0000400000 */
[----:B------:R-:W1:Y:S01]  /*cb70*/  MUFU.EX2 R94, R94 ;  /* 0x0000005e005e7308 */ /* 0x000e620000000800 */
[----:B------:R-:W-:Y:S01]  /*cb80*/  FSETP.GEU.AND P3, PT, R71, -126, PT ;  /* 0xc2fc00004700780b */ /* 0x000fe20003f6e000 */
[----:B------:R-:W-:-:S05]  /*cb90*/  FFMA R74, R150, UR61, -R48 ;  /* 0x0000003d964a7c23 */ /* 0x000fca0008000830 */
[----:B------:R-:W-:Y:S01]  /*cba0*/  FSETP.GEU.AND P2, PT, R74, -126, PT ;  /* 0xc2fc00004a00780b */ /* 0x000fe20003f4e000 */
[----:B-1----:R-:W-:Y:S01]  /*cbb0*/  @!P5 FMUL R94, R94, R94 ;  /* 0x0000005e5e5ed220 */ /* 0x002fe20000400000 */
[----:B------:R-:W-:-:S05]  /*cbc0*/  FSETP.GEU.AND P5, PT, R87, -126, PT ;  /* 0xc2fc00005700780b */ /* 0x000fca0003fae000 */
[----:B------:R-:W-:-:S06]  /*cbd0*/  @!P3 FMUL R71, R71, 0.5 ;  /* 0x3f0000004747b820 */ /* 0x000fcc0000400000 */
[----:B------:R-:W1:Y:S01]  /*cbe0*/  MUFU.EX2 R71, R71 ;  /* 0x0000004700477308 */ /* 0x000e620000000800 */
[----:B------:R-:W-:Y:S01]  /*cbf0*/  @!P2 FMUL R74, R74, 0.5 ;  /* 0x3f0000004a4aa820 */ /* 0x000fe20000400000 */
[----:B------:R-:W-:Y:S01]  /*cc00*/  @!P5 FMUL R87, R87, 0.5 ;  /* 0x3f0000005757d820 */ /* 0x000fe20000400000 */
[----:B------:R-:W-:-:S05]  /*cc10*/  FSETP.GEU.AND P4, PT, R88, -126, PT ;  /* 0xc2fc00005800780b */ /* 0x000fca0003f8e000 */
[----:B------:R-:W1:Y:S02]  /*cc20*/  MUFU.EX2 R87, R87 ;  /* 0x0000005700577308 */ /* 0x000e640000000800 */
[----:B-1----:R-:W-:-:S06]  /*cc30*/  @!P3 FMUL R71, R71, R71 ;  /* 0x000000474747b220 */ /* 0x002fcc0000400000 */
[----:B------:R-:W1:Y:S01]  /*cc40*/  MUFU.EX2 R74, R74 ;  /* 0x0000004a004a7308 */ /* 0x000e620000000800 */
[----:B------:R-:W-:Y:S01]  /*cc50*/  FSETP.GEU.AND P3, PT, R50, -126, PT ;  /* 0xc2fc00003200780b */ /* 0x000fe20003f6e000 */
[----:B------:R-:W-:Y:S01]  /*cc60*/  @!P4 FMUL R88, R88, 0.5 ;  /* 0x3f0000005858c820 */ /* 0x000fe20000400000 */
[----:B------:R-:W-:-:S05]  /*cc70*/  FADD R54, R36, R93 ;  /* 0x0000005d24367221 */ /* 0x000fca0000000000 */
[----:B------:R-:W1:Y:S01]  /*cc80*/  MUFU.EX2 R88, R88 ;  /* 0x0000005800587308 */ /* 0x000e620000000800 */
[----:B------:R-:W-:-:S04]  /*cc90*/  @!P5 FMUL R87, R87, R87 ;  /* 0x000000575757d220 */ /* 0x000fc80000400000 */
[----:B------:R-:W-:Y:S01]  /*cca0*/  FADD R52, R39, R87 ;  /* 0x0000005727347221 */ /* 0x000fe20000000000 */
[----:B------:R-:W-:Y:S01]  /*ccb0*/  @!P3 FMUL R50, R50, 0.5 ;  /* 0x3f0000003232b820 */ /* 0x000fe20000400000 */
[----:B-1----:R-:W-:Y:S02]  /*ccc0*/  @!P2 FMUL R74, R74, R74 ;  /* 0x0000004a4a4aa220 */ /* 0x002fe40000400000 */
[----:B------:R-:W-:Y:S01]  /*ccd0*/  FADD R54, R54, R52 ;  /* 0x0000003436367221 */ /* 0x000fe20000000000 */
[----:B------:R1:W-:Y:S01]  /*cce0*/  MUFU.EX2 R98, R50 ;  /* 0x0000003200627308 */ /* 0x0003e20000000800 */
[----:B------:R-:W-:Y:S01]  /*ccf0*/  FADD R52, R47, R71 ;  /* 0x000000472f347221 */ /* 0x000fe20000000000 */
[----:B------:R-:W-:Y:S01]  /*cd00*/  FFMA R55, R55, UR61, -R48 ;  /* 0x0000003d37377c23 */ /* 0x000fe20008000830 */
[----:B-1----:R-:W-:Y:S01]  /*cd10*/  FADD R50, R31, R74 ;  /* 0x0000004a1f327221 */ /* 0x002fe20000000000 */
[----:B------:R-:W-:-:S03]  /*cd20*/  FFMA R48, R151, UR61, -R48 ;  /* 0x0000003d97307c23 */ /* 0x000fc60008000830 */
[----:B------:R-:W-:Y:S01]  /*cd30*/  FADD R52, R52, R50 ;  /* 0x0000003234347221 */ /* 0x000fe20000000000 */
[----:B------:R-:W-:Y:S01]  /*cd40*/  FMUL R50, R73, UR61 ;  /* 0x0000003d49327c20 */ /* 0x000fe20008400000 */
[----:B------:R-:W-:Y:S01]  /*cd50*/  @!P4 FMUL R88, R88, R88 ;  /* 0x000000585858c220 */ /* 0x000fe20000400000 */
[----:B------:R-:W-:-:S03]  /*cd60*/  FSETP.GEU.AND P5, PT, R76, -126, PT ;  /* 0xc2fc00004c00780b */ /* 0x000fc60003fae000 */
[----:B------:R-:W-:Y:S02]  /*cd70*/  FSETP.GEU.AND P4, PT, R50, -126, PT ;  /* 0xc2fc00003200780b */ /* 0x000fe40003f8e000 */
[----:B------:R-:W-:Y:S02]  /*cd80*/  FSETP.GEU.AND P6, PT, R55, -126, PT ;  /* 0xc2fc00003700780b */ /* 0x000fe40003fce000 */
[----:B------:R-:W-:-:S06]  /*cd90*/  FSETP.GEU.AND P2, PT, R48, -126, PT ;  /* 0xc2fc00003000780b */ /* 0x000fcc0003f4e000 */
[----:B------:R-:W-:-:S03]  /*cda0*/  @!P5 FMUL R76, R76, 0.5 ;  /* 0x3f0000004c4cd820 */ /* 0x000fc60000400000 */
[----:B------:R-:W-:Y:S02]  /*cdb0*/  @!P4 FMUL R50, R50, 0.5 ;  /* 0x3f0000003232c820 */ /* 0x000fe40000400000 */
[----:B------:R-:W-:Y:S02]  /*cdc0*/  @!P6 FMUL R55, R55, 0.5 ;  /* 0x3f0000003737e820 */ /* 0x000fe40000400000 */
[----:B------:R-:W-:Y:S01]  /*cdd0*/  @!P2 FMUL R48, R48, 0.5 ;  /* 0x3f0000003030a820 */ /* 0x000fe20000400000 */
[----:B------:R-:W-:Y:S08]  /*cde0*/  MUFU.EX2 R76, R76 ;  /* 0x0000004c004c7308 */ /* 0x000ff00000000800 */
[----:B------:R-:W1:Y:S08]  /*cdf0*/  MUFU.EX2 R99, R55 ;  /* 0x0000003700637308 */ /* 0x000e700000000800 */
[----:B------:R1:W1:Y:S08]  /*ce00*/  MUFU.EX2 R73, R48 ;  /* 0x0000003000497308 */ /* 0x0002700000000800 */
[----:B------:R-:W1:Y:S01]  /*ce10*/  MUFU.EX2 R50, R50 ;  /* 0x0000003200327308 */ /* 0x000e620000000800 */
[----:B------:R-:W-:Y:S01]  /*ce20*/  FADD R59, R54, R52 ;  /* 0x00000034363b7221 */ /* 0x000fe20000000000 */
[----:B------:R-:W-:Y:S01]  /*ce30*/  FADD R54, R42, R94 ;  /* 0x0000005e2a367221 */ /* 0x000fe20000000000 */
[----:B-1----:R-:W-:Y:S01]  /*ce40*/  FADD R48, R30, R88 ;  /* 0x000000581e307221 */ /* 0x002fe20000000000 */
[----:B------:R-:W-:Y:S01]  /*ce50*/  @!P6 FMUL R99, R99, R99 ;  /* 0x000000636363e220 */ /* 0x000fe20000400000 */
[----:B------:R-:W-:Y:S01]  /*ce60*/  @!P3 FMUL R98, R98, R98 ;  /* 0x000000626262b220 */ /* 0x000fe20000400000 */
[----:B------:R-:W-:Y:S01]  /*ce70*/  @!P5 FMUL R76, R76, R76 ;  /* 0x0000004c4c4cd220 */ /* 0x000fe20000400000 */
[----:B------:R-:W-:Y:S01]  /*ce80*/  @!P2 FMUL R73, R73, R73 ;  /* 0x000000494949a220 */ /* 0x000fe20000400000 */
[----:B------:R-:W-:-:S02]  /*ce90*/  FADD R54, R54, R48 ;  /* 0x0000003036367221 */ /* 0x000fc40000000000 */
[----:B------:R-:W-:Y:S01]  /*cea0*/  FADD R48, R99, R76 ;  /* 0x0000004c63307221 */ /* 0x000fe20000000000 */
[----:B------:R-:W-:Y:S01]  /*ceb0*/  FADD R52, R98, R73 ;  /* 0x0000004962347221 */ /* 0x000fe20000000000 */
[----:B------:R-:W-:-:S03]  /*cec0*/  @!P4 FMUL R50, R50, R50 ;  /* 0x000000323232c220 */ /* 0x000fc60000400000 */
[----:B------:R-:W-:Y:S01]  /*ced0*/  FADD R48, R48, R52 ;  /* 0x0000003430307221 */ /* 0x000fe20000000000 */
[----:B------:R-:W-:-:S03]  /*cee0*/  FADD R55, R108, R103 ;  /* 0x000000676c377221 */ /* 0x000fc60000000000 */
[----:B------:R-:W-:Y:S01]  /*cef0*/  FADD R48, R54, R48 ;  /* 0x0000003036307221 */ /* 0x000fe20000000000 */
[----:B------:R-:W-:Y:S01]  /*cf00*/  FADD R52, R106, R59 ;  /* 0x0000003b6a347221 */ /* 0x000fe20000000000 */
[----:B------:R-:W-:Y:S02]  /*cf10*/  FADD R54, R107, R102 ;  /* 0x000000666b367221 */ /* 0x000fe40000000000 */
[----:B------:R-:W-:Y:S01]  /*cf20*/  FADD R48, R105, R48 ;  /* 0x0000003069307221 */ /* 0x000fe20000000000 */
[----:B------:R-:W-:-:S03]  /*cf30*/  FADD R52, R55, R52 ;  /* 0x0000003437347221 */ /* 0x000fc60000000000 */
[----:B------:R-:W-:-:S04]  /*cf40*/  FADD R48, R54, R48 ;  /* 0x0000003036307221 */ /* 0x000fc80000000000 */
[----:B------:R-:W-:Y:S01]  /*cf50*/  FADD R48, R52, R48 ;  /* 0x0000003034307221 */ /* 0x000fe20000000000 */
[----:B---3--:R-:W-:-:S05]  /*cf60*/  FMUL R146, R146, R50 ;  /* 0x0000003292927220 */ /* 0x008fca0000400000 */
[----:B------:R-:W-:Y:S01]  /*cf70*/  STL [R1+0x48], R146 ;  /* 0x0000489201007387 */ /* 0x000fe20000100800 */
[-C--:B----4-:R-:W-:Y:S01]  /*cf80*/  FMUL R143, R143, R50.reuse ;  /* 0x000000328f8f7220 */ /* 0x090fe20000400000 */
[----:B------:R-:W-:-:S04]  /*cf90*/  FMUL R142, R142, R50 ;  /* 0x000000328e8e7220 */ /* 0x000fc80000400000 */
[----:B------:R-:W-:Y:S04]  /*cfa0*/  STL [R1+0x4c], R143 ;  /* 0x00004c8f01007387 */ /* 0x000fe80000100800 */
[----:B------:R-:W-:Y:S01]  /*cfb0*/  STL [R1+0x58], R142 ;  /* 0x0000588e01007387 */ /* 0x000fe20000100800 */
[----:B------:R-:W-:-:S05]  /*cfc0*/  FMUL R139, R139, R50 ;  /* 0x000000328b8b7220 */ /* 0x000fca0000400000 */
[----:B------:R-:W-:Y:S01]  /*cfd0*/  STL [R1+0x5c], R139 ;  /* 0x00005c8b01007387 */ /* 0x000fe20000100800 */
[-C--:B--2---:R-:W-:Y:S01]  /*cfe0*/  FMUL R138, R138, R50.reuse ;  /* 0x000000328a8a7220 */ /* 0x084fe20000400000 */
[----:B------:R-:W-:-:S04]  /*cff0*/  FMUL R135, R135, R50 ;  /* 0x0000003287877220 */ /* 0x000fc80000400000 */
        /* <DEDUP_REMOVED lines=22> */
[----:B------:R-:W2:Y:S01]  /*d160*/  LDL.LU R52, [R1+0x94] ;  /* 0x0000940001347983 */ /* 0x000ea20000300800 */
[----:B------:R-:W-:Y:S01]  /*d170*/  F2FP.F16.F32.PACK_AB R47, R99, R47 ;  /* 0x0000002f632f723e */ /* 0x000fe200000000ff */
[----:B------:R-:W-:Y:S01]  /*d180*/  ULEA UR10, UR6, UR10, 0x3 ;  /* 0x0000000a060a7291 */ /* 0x000fe2000f8e183f */
[----:B------:R-:W-:-:S04]  /*d190*/  MOV R99, UR7 ;  /* 0x0000000700637c02 */ /* 0x000fc80008000f00 */
[----:B------:R-:W-:Y:S02]  /*d1a0*/  SHF.L.U32 R99, R99, 0x1f, RZ ;  /* 0x0000001f63637819 */ /* 0x000fe400000006ff */
[----:B------:R-:W-:Y:S02]  /*d1b0*/  F2FP.F16.F32.PACK_AB R43, R27, R43 ;  /* 0x0000002b1b2b723e */ /* 0x000fe400000000ff */
[----:B------:R1:W3:Y:S01]  /*d1c0*/  SYNCS.PHASECHK.TRANS64.TRYWAIT P2, [UR10+0x9a000], R99 ;  /* 0x09a00063ff0075a7 */ /* 0x0002e2000804014a */
[----:B------:R-:W-:Y:S01]  /*d1d0*/  F2FP.F16.F32.PACK_AB R45, R65, R45 ;  /* 0x0000002d412d723e */ /* 0x000fe200000000ff */
[-C--:B------:R-:W-:Y:S01]  /*d1e0*/  FMUL R218, R218, R50.reuse ;  /* 0x00000032dada7220 */ /* 0x080fe20000400000 */
[----:B------:R-:W-:Y:S01]  /*d1f0*/  F2FP.F16.F32.PACK_AB R29, R61, R29 ;  /* 0x0000001d3d1d723e */ /* 0x000fe200000000ff */
[-C--:B------:R-:W-:Y:S01]  /*d200*/  FMUL R219, R219, R50.reuse ;  /* 0x00000032dbdb7220 */ /* 0x080fe20000400000 */
[----:B------:R-:W-:Y:S01]  /*d210*/  F2FP.F16.F32.PACK_AB R27, R67, R63 ;  /* 0x0000003f431b723e */ /* 0x000fe200000000ff */
[-C--:B------:R-:W-:Y:S01]  /*d220*/  FMUL R222, R222, R50.reuse ;  /* 0x00000032dede7220 */ /* 0x080fe20000400000 */
[----:B------:R-:W-:Y:S01]  /*d230*/  F2FP.F16.F32.PACK_AB R87, R88, R87 ;  /* 0x000000575857723e */ /* 0x000fe200000000ff */
        /* <DEDUP_REMOVED lines=88> */
[----:B------:R-:W-:Y:S01]  /*d7c0*/  F2FP.F16.F32.PACK_AB R102, R92, R96 ;  /* 0x000000605c66723e */ /* 0x000fe200000000ff */
[----:B--2---:R-:W-:Y:S01]  /*d7d0*/  FFMA R52, R50, R52, R48 ;  /* 0x0000003432347223 */ /* 0x004fe20000000030 */
[----:B------:R-:W-:Y:S02]  /*d7e0*/  F2FP.F16.F32.PACK_AB R48, R149, R148 ;  /* 0x000000949530723e */ /* 0x000fe400000000ff */
[----:B------:R-:W-:Y:S02]  /*d7f0*/  F2FP.F16.F32.PACK_AB R50, R145, R144 ;  /* 0x000000909132723e */ /* 0x000fe400000000ff */
[----:B------:R2:W-:Y:S02]  /*d800*/  STL [R1+0x94], R52 ;  /* 0x0000943401007387 */ /* 0x0005e40000100800 */
[----:B--2---:R-:W-:Y:S01]  /*d810*/  F2FP.F16.F32.PACK_AB R52, R111, R122 ;  /* 0x0000007a6f34723e */ /* 0x004fe200000000ff */
[----:B-1-3--:R-:W-:Y:S06]  /*d820*/  @!P0 BRA `(.L_x_27) ;  /* 0x0000000000048947 */ /* 0x00afec0003800000 */
[----:B------:R-:W-:Y:S01]  /*d830*/  BPT.TRAP 0x1 ;  /* 0x000000040000795c */ /* 0x000fe20000300000 */
.L_x_27:
[----:B------:R-:W-:Y:S05]  /*d840*/  @P2 BRA `(.L_x_28) ;  /* 0x0000000000082947 */ /* 0x000fea0003800000 */
[----:B------:R-:W1:Y:S02]  /*d850*/  SYNCS.PHASECHK.TRANS64.TRYWAIT P2, [UR10+0x9a000], R99 ;  /* 0x09a00063ff0075a7 */ /* 0x000e64000804014a */
[----:B-1----:R-:W-:Y:S05]  /*d860*/  @!P2 BRA `(.L_x_29) ;  /* 0x0000007000d8a947 */ /* 0x002fea0003800000 */
.L_x_28:
[----:B------:R-:W2:Y:S04]  /*d870*/  LDL.LU.64 R120, [R1+0x40] ;  /* 0x0000400001787983 */ /* 0x000ea80000300a00 */
[----:B------:R-:W2:Y:S04]  /*d880*/  LDL.LU.64 R122, [R1+0x48] ;  /* 0x00004800017a7983 */ /* 0x000ea80000300a00 */
[----:B------:R-:W2:Y:S04]  /*d890*/  LDL.LU.64 R124, [R1+0x50] ;  /* 0x00005000017c7983 */ /* 0x000ea80000300a00 */
[----:B------:R-:W2:Y:S04]  /*d8a0*/  LDL.LU.64 R126, [R1+0x58] ;  /* 0x00005800017e7983 */ /* 0x000ea80000300a00 */
[----:B------:R-:W2:Y:S04]  /*d8b0*/  LDL.LU.64 R128, [R1+0x60] ;  /* 0x0000600001807983 */ /* 0x000ea80000300a00 */
[----:B------:R-:W2:Y:S04]  /*d8c0*/  LDL.LU.64 R130, [R1+0x68] ;  /* 0x0000680001827983 */ /* 0x000ea80000300a00 */
[----:B------:R-:W2:Y:S04]  /*d8d0*/  LDL.LU.64 R132, [R1+0x70] ;  /* 0x0000700001847983 */ /* 0x000ea80000300a00 */
[----:B------:R-:W2:Y:S04]  /*d8e0*/  LDL.LU.64 R134, [R1+0x78] ;  /* 0x0000780001867983 */ /* 0x000ea80000300a00 */
[----:B------:R-:W3:Y:S04]  /*d8f0*/  LDL.LU.64 R104, [R1] ;  /* 0x0000000001687983 */ /* 0x000ee80000300a00 */
[----:B------:R-:W3:Y:S04]  /*d900*/  LDL.LU.64 R106, [R1+0x8] ;  /* 0x00000800016a7983 */ /* 0x000ee80000300a00 */
[----:B------:R-:W3:Y:S04]  /*d910*/  LDL.LU.64 R108, [R1+0x10] ;  /* 0x00001000016c7983 */ /* 0x000ee80000300a00 */
[----:B------:R-:W3:Y:S04]  /*d920*/  LDL.LU.64 R110, [R1+0x18] ;  /* 0x00001800016e7983 */ /* 0x000ee80000300a00 */
[----:B------:R-:W3:Y:S04]  /*d930*/  LDL.LU.64 R112, [R1+0x20] ;  /* 0x0000200001707983 */ /* 0x000ee80000300a00 */
[----:B------:R-:W3:Y:S04]  /*d940*/  LDL.LU.64 R114, [R1+0x28] ;  /* 0x0000280001727983 */ /* 0x000ee80000300a00 */
[----:B------:R-:W3:Y:S04]  /*d950*/  LDL.LU.64 R116, [R1+0x30] ;  /* 0x0000300001747983 */ /* 0x000ee80000300a00 */
[----:B------:R-:W3:Y:S01]  /*d960*/  LDL.LU.64 R118, [R1+0x38] ;  /* 0x0000380001767983 */ /* 0x000ee20000300a00 */
[----:B------:R-:W-:Y:S01]  /*d970*/  UIMAD UR10, UR6, 0x1c00, UR60 ;  /* 0x00001c00060a78a4 */ /* 0x000fe2000f8e023c */
[----:B------:R-:W-:Y:S01]  /*d980*/  F2FP.F16.F32.PACK_AB R103, R73, R74 ;  /* 0x0000004a4967723e */ /* 0x000fe200000000ff */
[----:B------:R-:W-:Y:S01]  /*d990*/  UMOV UR11, 0x80000020 ;  /* 0x80000020000b7882 */ /* 0x000fe20000000000 */
[----:B------:R-:W-:Y:S01]  /*d9a0*/  UMOV UR15, 0x80000020 ;  /* 0x80000020000f7882 */ /* 0x000fe20000000000 */
[----:B------:R-:W-:-:S02]  /*d9b0*/  UIADD3 UR14, UR10, 0x400, URZ ;  /* 0x000004000a0e7890 */ /* 0x000fc4000fffe03f */
[----:B------:R-:W-:Y:S01]  /*d9c0*/  UIADD3 UR18, UR10, 0x800, URZ ;  /* 0x000008000a127890 */ /* 0x000fe2000fffe03f */
[----:B------:R-:W-:Y:S01]  /*d9d0*/  UMOV UR19, 0x80000020 ;  /* 0x8000002000137882 */ /* 0x000fe20000000000 */
[----:B------:R-:W-:Y:S01]  /*d9e0*/  UIADD3 UR22, UR10, 0xc00, URZ ;  /* 0x00000c000a167890 */ /* 0x000fe2000fffe03f */
[----:B------:R-:W-:Y:S01]  /*d9f0*/  UMOV UR23, 0x80000020 ;  /* 0x8000002000177882 */ /* 0x000fe20000000000 */
[----:B------:R-:W-:Y:S01]  /*da00*/  UIADD3 UR26, UR10, 0x1000, URZ ;  /* 0x000010000a1a7890 */ /* 0x000fe2000fffe03f */
[----:B------:R-:W-:Y:S01]  /*da10*/  UMOV UR27, 0x80000020 ;  /* 0x80000020001b7882 */ /* 0x000fe20000000000 */
[----:B--2---:R-:W-:-:S06]  /*da20*/  WARPGROUP.ARRIVE ;  /* 0x00000000000079c5 */ /* 0x004fcc0000000000 */
[----:B------:R-:W-:Y:S01]  /*da30*/  HGMMA.64x32x16.F32 R120, R56, gdesc[UR8].tnspB, R120, gsb0 ;  /* 0x4060000838787df0 */ /* 0x000fe20008000878 */
[----:B------:R-:W-:Y:S02]  /*da40*/  UMOV UR11, 0x80000020 ;  /* 0x80000020000b7882 */ /* 0x000fe40000000000 */
[----:B------:R-:W-:Y:S02]  /*da50*/  WARPGROUP.DEPBAR.LE gsb0, 0x0 ;  /* 0x00008000000079c5 */ /* 0x000fe40000010000 */
[----:B---3--:R-:W-:-:S06]  /*da60*/  WARPGROUP.ARRIVE ;  /* 0x00000000000079c5 */ /* 0x008fcc0000000000 */
        /* <DEDUP_REMOVED lines=524> */
[----:B------:R-:W-:Y:S01]  /*fb30*/  WARPGROUP.ARRIVE ;  /* 0x00000000000079c5 */ /* 0x000fe20000000000 */
[----:B------:R2:W-:Y:S04]  /*fb40*/  STL.64 [R1+0x40], R120 ;  /* 0x0000407801007387 */ /* 0x0005e80000100a00 */
[----:B------:R2:W-:Y:S01]  /*fb50*/  STL.64 [R1+0x48], R122 ;  /* 0x0000487a01007387 */ /* 0x0005e20000100a00 */
[----:B------:R-:W-:Y:S01]  /*fb60*/  HGMMA.64x32x16.F32 R104, R100, gdesc[UR16].tnspB, R104, gsb0 ;  /* 0x4060001064687df0 */ /* 0x000fe20008000868 */
[----:B------:R-:W-:Y:S01]  /*fb70*/  UIADD3 UR18, UR10, 0x17c0, URZ ;  /* 0x000017c00a127890 */ /* 0x000fe2000fffe03f */
[----:B------:R-:W-:Y:S01]  /*fb80*/  UMOV UR19, 0x80000020 ;  /* 0x8000002000137882 */ /* 0x000fe20000000000 */
[----:B------:R-:W-:Y:S01]  /*fb90*/  UIADD3 UR10, UR10, 0x1bc0, URZ ;  /* 0x00001bc00a0a7890 */ /* 0x000fe2000fffe03f */
        /* <DEDUP_REMOVED lines=10> */
[----:B------:R-:W-:Y:S03]  /*fc40*/  HGMMA.64x32x16.F32 R216, R100, gdesc[UR20].tnspB, R216, gsb0 ;  /* 0x4060001464d87df0 */ /* 0x000fe600080008d8 */
        /* <DEDUP_REMOVED lines=21> */
.L_x_30:
[----:B------:R-:W2:Y:S04]  /*fda0*/  LDL R2, [R1+0x90] ;  /* 0x0000900001027983 */ /* 0x000ea80000100800 */
[----:B-1----:R-:W3:Y:S01]  /*fdb0*/  LDL R0, [R1+0x8c] ;  /* 0x00008c0001007983 */ /* 0x002ee20000100800 */
[----:B--2---:R-:W-:Y:S02]  /*fdc0*/  R2UR UR10, R2 ;  /* 0x00000000020a72ca */ /* 0x004fe400000e0000 */
[----:B---3--:R-:W-:-:S13]  /*fdd0*/  R2UR UR11, R0 ;  /* 0x00000000000b72ca */ /* 0x008fda00000e0000 */
[----:B------:R-:W-:-:S04]  /*fde0*/  ULEA UR10, UR10, UR11, 0x3 ;  /* 0x0000000b0a0a7291 */ /* 0x000fc8000f8e183f */
[----:B------:R-:W-:-:S04]  /*fdf0*/  UIADD3 UR10, UR10, 0x9a028, URZ ;  /* 0x0009a0280a0a7890 */ /* 0x000fc8000fffe03f */
[----:B------:R-:W-:-:S09]  /*fe00*/  UPRMT UR10, URZ, 0x654, UR10 ;  /* 0x000006543f0a7896 */ /* 0x000fd2000800000a */
[----:B------:R-:W-:Y:S01]  /*fe10*/  SYNCS.ARRIVE.TRANS64.RED.A1T0 RZ, [UR10], RZ ;  /* 0x000000ffffff79a7 */ /* 0x000fe2000810040a */
[----:B------:R-:W-:Y:S05]  /*fe20*/  @P1 BRA `(.L_x_31) ;  /* 0x0000000000041947 */ /* 0x000fea0003800000 */
[----:B------:R-:W-:Y:S01]  /*fe30*/  BPT.TRAP 0x1 ;  /* 0x000000040000795c */ /* 0x000fe20000300000 */
.L_x_31:
[----:B------:R-:W-:-:S13]  /*fe40*/  R2UR UR10, R2 ;  /* 0x00000000020a72ca */ /* 0x000fda00000e0000 */
[----:B------:R-:W-:-:S04]  /*fe50*/  UIADD3 UR10, UR10, 0x1, URZ ;  /* 0x000000010a0a7890 */ /* 0x000fc8000fffe03f */
[----:B------:R-:W-:-:S04]  /*fe60*/  UISETP.NE.AND UP0, UPT, UR10, 0x5, UPT ;  /* 0x000000050a00788c */ /* 0x000fc8000bf05270 */
[----:B------:R-:W-:Y:S01]  /*fe70*/  USEL UR11, UR10, URZ, UP0 ;  /* 0x0000003f0a0b7287 */ /* 0x000fe20008000000 */
[----:B------:R-:W-:Y:S11]  /*fe80*/  @!P0 BRA `(.L_x_32) ;  /* 0x0000000000048947 */ /* 0x000ff60003800000 */
[----:B------:R-:W-:Y:S01]  /*fe90*/  BPT.TRAP 0x1 ;  /* 0x000000040000795c */ /* 0x000fe20000300000 */
.L_x_32:
[----:B------:R-:W-:-:S13]  /*fea0*/  R2UR UR10, R0 ;  /* 0x00000000000a72ca */ /* 0x000fda00000e0000 */
[----:B------:R-:W-:-:S04]  /*feb0*/  ULEA UR10, UR11, UR10, 0x3 ;  /* 0x0000000a0b0a7291 */ /* 0x000fc8000f8e183f */
[----:B------:R-:W-:-:S04]  /*fec0*/  UIADD3 UR10, UR10, 0x9a028, URZ ;  /* 0x0009a0280a0a7890 */ /* 0x000fc8000fffe03f */
[----:B------:R-:W-:-:S09]  /*fed0*/  UPRMT UR10, URZ, 0x654, UR10 ;  /* 0x000006543f0a7896 */ /* 0x000fd2000800000a */
[----:B------:R-:W-:Y:S01]  /*fee0*/  SYNCS.ARRIVE.TRANS64.RED.A1T0 RZ, [UR10], RZ ;  /* 0x000000ffffff79a7 */ /* 0x000fe2000810040a */
[----:B------:R-:W-:Y:S05]  /*fef0*/  @P1 BRA `(.L_x_33) ;  /* 0x0000000000041947 */ /* 0x000fea0003800000 */
[----:B------:R-:W-:Y:S01]  /*ff00*/  BPT.TRAP 0x1 ;  /* 0x000000040000795c */ /* 0x000fe20000300000 */
.L_x_33:
[----:B------:R-:W2:Y:S01]  /*ff10*/  LDL.LU R0, [R1+0x9c] ;  /* 0x00009c0001007983 */ /* 0x000ea20000300800 */
[----:B------:R-:W-:Y:S02]  /*ff20*/  UIADD3 UR10, UR11, 0x1, URZ ;  /* 0x000000010b0a7890 */ /* 0x000fe4000fffe03f */
[----:B------:R-:W-:Y:S02]  /*ff30*/  UIADD3 UR6, UR6, 0x1, URZ ;  /* 0x0000000106067890 */ /* 0x000fe4000fffe03f */
[----:B------:R-:W-:Y:S02]  /*ff40*/  UISETP.NE.AND UP0, UPT, UR10, 0x5, UPT ;  /* 0x000000050a00788c */ /* 0x000fe4000bf05270 */
[----:B------:R-:W-:Y:S02]  /*ff50*/  UISETP.NE.AND UP2, UPT, UR6, 0x5, UPT ;  /* 0x000000050600788c */ /* 0x000fe4000bf45270 */
[----:B------:R-:W-:Y:S02]  /*ff60*/  USEL UR15, UR10, URZ, UP0 ;  /* 0x0000003f0a0f7287 */ /* 0x000fe40008000000 */
[----:B------:R-:W-:Y:S01]  /*ff70*/  USEL UR10, URZ, 0x1, UP2 ;  /* 0x000000013f0a7887 */ /* 0x000fe20009000000 */
[----:B--2---:R-:W-:-:S03]  /*ff80*/  R2UR UR14, R0 ;  /* 0x00000000000e72ca */ /* 0x004fc600000e0000 */
[----:B------:R-:W-:-:S05]  /*ff90*/  MOV R0, UR15 ;  /* 0x0000000f00007c02 */ /* 0x000fca0008000f00 */
[----:B------:R1:W-:Y:S04]  /*ffa0*/  STL [R1+0x90], R0 ;  /* 0x0000900001007387 */ /* 0x0003e80000100800 */
[----:B------:R-:W2:Y:S01]  /*ffb0*/  LDL R3, [R1+0x80] ;  /* 0x0000800001037983 */ /* 0x000ea20000100800 */
[----:B------:R-:W-:-:S03]  /*ffc0*/  UIADD3 UR11, UR14, -0x1, URZ ;  /* 0xffffffff0e0b7890 */ /* 0x000fc6000fffe03f */
[----:B------:R3:W5:Y:S01]  /*ffd0*/  LDL R2, [R1+0x88] ;  /* 0x0000880001027983 */ /* 0x0007620000100800 */
[----:B------:R-:W-:Y:S02]  /*ffe0*/  UISETP.GT.AND UP3, UPT, UR14, 0x2, UPT ;  /* 0x000000020e00788c */ /* 0x000fe4000bf64270 */
[----:B------:R-:W-:Y:S02]  /*fff0*/  USEL UR14, UR6, URZ, UP2 ;  /* 0x0000003f060e7287 */ /* 0x000fe40009000000 */
[----:B------:R-:W-:Y:S02]  /*10000*/  ULOP3.LUT UR6, UR7, UR10, URZ, 0x3c, !UPT ;  /* 0x0000000a07067292 */ /* 0x000fe4000f8e3c3f */
[----:B------:R-:W-:Y:S02]  /*10010*/  PLOP3.LUT P2, PT, PT, PT, UP3, 0x80, 0x0 ;  /* 0x000000000000781c */ /* 0x000fe40003f4f038 */
[----:B------:R-:W-:Y:S02]  /*10020*/  MOV R5, UR14 ;  /* 0x0000000e00057c02 */ /* 0x000fe40008000f00 */
[----:B-1----:R-:W-:Y:S01]  /*10030*/  MOV R0, UR6 ;  /* 0x0000000600007c02 */ /* 0x002fe20008000f00 */
[----:B--2---:R1:W-:Y:S02]  /*10040*/  STL [R1+0x84], R3 ;  /* 0x0000840301007387 */ /* 0x0043e40000100800 */
[----:B-1----:R-:W-:-:S05]  /*10050*/  MOV R3, UR11 ;  /* 0x0000000b00037c02 */ /* 0x002fca0008000f00 */
[----:B------:R3:W-:Y:S01]  /*10060*/  STL [R1+0x9c], R3 ;  /* 0x00009c0301007387 */ /* 0x0007e20000100800 */
[----:B------:R-:W-:Y:S05]  /*10070*/  @P2 BRA `(.L_x_34) ;  /* 0xffffff84004c2947 */ /* 0x000fea000383ffff */
.L_x_23:
[----:B---3--:R-:W2:Y:S04]  /*10080*/  LDL.LU R3, [R1+0x98] ;  /* 0x0000980001037983 */ /* 0x008ea80000300800 */
[----:B------:R-:W3:Y:S01]  /*10090*/  LDL.LU R4, [R1+0x94] ;  /* 0x0000940001047983 */ /* 0x000ee20000300800 */
[----:B------:R-:W-:Y:S01]  /*100a0*/  BSSY B0, `(.L_x_35) ;  /* 0x0000026000007945 */ /* 0x000fe20003800000 */
[----:B------:R-:W-:Y:S02]  /*100b0*/  MOV R8, 0x3f800000 ;  /* 0x3f80000000087802 */ /* 0x000fe40000000f00 */
[----:B------:R-:W-:Y:S01]  /*100c0*/  MOV R5, 0x7f800000 ;  /* 0x7f80000000057802 */ /* 0x000fe20000000f00 */
[----:B--2---:R-:W1:Y:S04]  /*100d0*/  SHFL.BFLY PT, R0, R3, 0x1, 0x1f ;  /* 0x0c201f0003007f89 */ /* 0x004e6800000e0000 */
[----:B---3-5:R-:W2:Y:S01]  /*100e0*/  SHFL.BFLY PT, R2, R4, 0x1, 0x1f ;  /* 0x0c201f0004027f89 */ /* 0x028ea200000e0000 */
[----:B-1----:R-:W-:Y:S01]  /*100f0*/  FADD R0, R0, R3 ;  /* 0x0000000300007221 */ /* 0x002fe20000000000 */
[----:B--2---:R-:W-:-:S04]  /*10100*/  FADD R14, R2, R4 ;  /* 0x00000004020e7221 */ /* 0x004fc80000000000 */
[----:B------:R-:W1:Y:S01]  /*10110*/  SHFL.BFLY PT, R3, R0, 0x2, 0x1f ;  /* 0x0c401f0000037f89 */ /* 0x000e6200000e0000 */
[----:B------:R-:W-:Y:S02]  /*10120*/  MOV R4, 0x7f800000 ;  /* 0x7f80000000047802 */ /* 0x000fe40000000f00 */
[----:B------:R-:W-:Y:S01]  /*10130*/  MOV R2, 0x3f800000 ;  /* 0x3f80000000027802 */ /* 0x000fe20000000f00 */
[----:B------:R-:W2:Y:S01]  /*10140*/  SHFL.BFLY PT, R15, R14, 0x2, 0x1f ;  /* 0x0c401f000e0f7f89 */ /* 0x000ea200000e0000 */
[C---:B-1----:R-:W-:Y:S01]  /*10150*/  FSETP.NE.AND P0, PT, R0.reuse, -R3, PT ;  /* 0x800000030000720b */ /* 0x042fe20003f05000 */
[----:B------:R-:W-:Y:S01]  /*10160*/  FADD R6, R0, R3 ;  /* 0x0000000300067221 */ /* 0x000fe20000000000 */
[----:B--2---:R-:W-:-:S11]  /*10170*/  FADD R7, R14, R15 ;  /* 0x0000000f0e077221 */ /* 0x004fd60000000000 */
[----:B------:R-:W-:Y:S05]  /*10180*/  @!P0 BRA `(.L_x_36) ;  /* 0x00000000005c8947 */ /* 0x000fea0003800000 */
[----:B------:R-:W-:Y:S01]  /*10190*/  IADD3 R0, R6, 0x1800000, RZ ;  /* 0x0180000006007810 */ /* 0x000fe20007ffe0ff */
[----:B------:R-:W-:Y:S03]  /*101a0*/  BSSY B1, `(.L_x_37) ;  /* 0x000000d000017945 */ /* 0x000fe60003800000 */
[----:B------:R-:W-:-:S04]  /*101b0*/  LOP3.LUT R0, R0, 0x7f800000, RZ, 0xc0, !PT ;  /* 0x7f80000000007812 */ /* 0x000fc800078ec0ff */
[----:B------:R-:W-:-:S13]  /*101c0*/  ISETP.GT.U32.AND P0, PT, R0, 0x1ffffff, PT ;  /* 0x01ffffff0000780c */ /* 0x000fda0003f04070 */
[----:B------:R-:W-:Y:S05]  /*101d0*/  @P0 BRA `(.L_x_38) ;  /* 0x0000000000140947 */ /* 0x000fea0003800000 */
[----:B------:R-:W-:Y:S02]  /*101e0*/  MOV R2, R6 ;  /* 0x0000000600027202 */ /* 0x000fe40000000f00 */
[----:B------:R-:W-:-:S07]  /*101f0*/  MOV R13, 0x10210 ;  /* 0x00010210000d7802 */ /* 0x000fce0000000f00 */
[----:B------:R-:W-:Y:S05]  /*10200*/  CALL.REL.NOINC `($__internal_0_$__cuda_sm20_rcp_rn_f32_slowpath) ;  /* 0x0000004c00187944 */ /* 0x000fea0003c00000 */
[----:B------:R-:W-:Y:S01]  /*10210*/  MOV R2, R0 ;  /* 0x0000000000027202 */ /* 0x000fe20000000f00 */
[----:B------:R-:W-:Y:S06]  /*10220*/  BRA `(.L_x_39) ;  /* 0x0000000000107947 */ /* 0x000fec0003800000 */
.L_x_38:
[----:B------:R-:W1:Y:S02]  /*10230*/  MUFU.RCP R3, R6 ;  /* 0x0000000600037308 */ /* 0x000e640000001000 */
[----:B-1----:R-:W-:-:S04]  /*10240*/  FFMA R0, R6, R3, -1 ;  /* 0xbf80000006007423 */ /* 0x002fc80000000003 */
[----:B------:R-:W-:-:S04]  /*10250*/  FADD.FTZ R0, -R0, -RZ ;  /* 0x800000ff00007221 */ /* 0x000fc80000010100 */
[----:B------:R-:W-:-:S07]  /*10260*/  FFMA R2, R3, R0, R3 ;  /* 0x0000000003027223 */ /* 0x000fce0000000003 */
.L_x_39:
[----:B------:R-:W-:Y:S05]  /*10270*/  BSYNC B1 ;  /* 0x0000000000017941 */ /* 0x000fea0003800000 */
.L_x_37:
[----:B------:R-:W2:Y:S01]  /*10280*/  LDL.LU R3, [R1+0x88] ;  /* 0x0000880001037983 */ /* 0x000ea20000300800 */
[----:B------:R-:W-:Y:S01]  /*10290*/  FSETP.GEU.AND P0, PT, |R6|, 1.175494350822287508e-38, PT ;  /* 0x008000000600780b */ /* 0x000fe20003f0e200 */
[----:B------:R-:W-:-:S12]  /*102a0*/  ULDC UR4, c[0x0][0x600] ;  /* 0x0001800000047ab9 */ /* 0x000fd80000000800 */
[----:B------:R-:W-:-:S04]  /*102b0*/  @!P0 FMUL R6, R6, 16777216 ;  /* 0x4b80000006068820 */ /* 0x000fc80000400000 */
[----:B------:R-:W1:Y:S02]  /*102c0*/  MUFU.LG2 R0, R6 ;  /* 0x0000000600007308 */ /* 0x000e640000000c00 */
[----:B-1----:R-:W-:-:S04]  /*102d0*/  @!P0 FADD R0, R0, -24 ;  /* 0xc1c0000000008421 */ /* 0x002fc80000000000 */
[----:B------:R-:W-:-:S04]  /*102e0*/  FMUL R0, R0, 0.69314718246459960938 ;  /* 0x3f31721800007820 */ /* 0x000fc80000400000 */
[----:B--2---:R-:W-:-:S07]  /*102f0*/  FFMA R5, R3, UR4, R0 ;  /* 0x0000000403057c23 */ /* 0x004fce0008000000 */
.L_x_36:
[----:B------:R-:W-:Y:S05]  /*10300*/  BSYNC B0 ;  /* 0x0000000000007941 */ /* 0x000fea0003800000 */
.L_x_35:
[----:B------:R-:W2:Y:S01]  /*10310*/  LDL.LU R16, [R1+0x40] ;  /* 0x0000400001107983 */ /* 0x000ea20000300800 */
[----:B------:R-:W-:-:S03]  /*10320*/  ULDC UR4, c[0x0][0x608] ;  /* 0x0001820000047ab9 */ /* 0x000fc60000000800 */
[----:B------:R-:W3:Y:S04]  /*10330*/  LDL.LU R17, [R1+0x44] ;  /* 0x0000440001117983 */ /* 0x000ee80000300800 */
[----:B------:R-:W4:Y:S04]  /*10340*/  LDL.LU R18, [R1+0x50] ;  /* 0x0000500001127983 */ /* 0x000f280000300800 */
[----:B------:R-:W5:Y:S04]  /*10350*/  LDL.LU R19, [R1+0x54] ;  /* 0x0000540001137983 */ /* 0x000f680000300800 */
[----:B------:R-:W5:Y:S04]  /*10360*/  LDL.LU R22, [R1+0x60] ;  /* 0x0000600001167983 */ /* 0x000f680000300800 */
[----:B------:R-:W5:Y:S04]  /*10370*/  LDL.LU R23, [R1+0x64] ;  /* 0x0000640001177983 */ /* 0x000f680000300800 */
[----:B------:R-:W5:Y:S04]  /*10380*/  LDL.LU R21, [R1+0x70] ;  /* 0x0000700001157983 */ /* 0x000f680000300800 */
[----:B------:R-:W5:Y:S04]  /*10390*/  LDL.LU R20, [R1+0x74] ;  /* 0x0000740001147983 */ /* 0x000f680000300800 */
[----:B------:R-:W5:Y:S04]  /*103a0*/  LDL.LU R13, [R1] ;  /* 0x00000000010d7983 */ /* 0x000f680000300800 */
[----:B------:R-:W5:Y:S04]  /*103b0*/  LDL.LU R12, [R1+0x4] ;  /* 0x00000400010c7983 */ /* 0x000f680000300800 */
[----:B------:R-:W5:Y:S04]  /*103c0*/  LDL.LU R11, [R1+0x10] ;  /* 0x00001000010b7983 */ /* 0x000f680000300800 */
[----:B------:R-:W5:Y:S04]  /*103d0*/  LDL.LU R10, [R1+0x14] ;  /* 0x00001400010a7983 */ /* 0x000f680000300800 */
[----:B------:R-:W5:Y:S04]  /*103e0*/  LDL.LU R9, [R1+0x20] ;  /* 0x0000200001097983 */ /* 0x000f680000300800 */
[----:B------:R-:W5:Y:S04]  /*103f0*/  LDL.LU R6, [R1+0x24] ;  /* 0x0000240001067983 */ /* 0x000f680000300800 */
[----:B------:R-:W5:Y:S04]  /*10400*/  LDL.LU R3, [R1+0x30] ;  /* 0x0000300001037983 */ /* 0x000f680000300800 */
[----:B------:R-:W5:Y:S01]  /*10410*/  LDL.LU R0, [R1+0x34] ;  /* 0x0000340001007983 */ /* 0x000f620000300800 */
[----:B------:R-:W-:Y:S01]  /*10420*/  FSETP.NE.AND P0, PT, R14, -R15, PT ;  /* 0x8000000f0e00720b */ /* 0x000fe20003f05000 */
[----:B------:R-:W-:Y:S01]  /*10430*/  FMUL R2, R2, UR4 ;  /* 0x0000000402027c20 */ /* 0x000fe20008400000 */
[----:B------:R-:W-:Y:S03]  /*10440*/  BSSY B0, `(.L_x_40) ;  /* 0x0000051000007945 */ /* 0x000fe60003800000 */
        /* <DEDUP_REMOVED lines=40> */
[-C--:B--2---:R-:W-:Y:S01]  /*106d0*/  FMUL R16, R16, R2.reuse ;  /* 0x0000000210107220 */ /* 0x084fe20000400000 */
[-C--:B---3--:R-:W-:Y:S01]  /*106e0*/  FMUL R17, R17, R2.reuse ;  /* 0x0000000211117220 */ /* 0x088fe20000400000 */
[-C--:B----4-:R-:W-:Y:S01]  /*106f0*/  FMUL R18, R18, R2.reuse ;  /* 0x0000000212127220 */ /* 0x090fe20000400000 */
[-C--:B-----5:R-:W-:Y:S01]  /*10700*/  FMUL R19, R19, R2.reuse ;  /* 0x0000000213137220 */ /* 0x0a0fe20000400000 */
        /* <DEDUP_REMOVED lines=12> */
[----:B------:R-:W-:Y:S06]  /*107d0*/  @!P0 BRA `(.L_x_41) ;  /* 0x00000000005c8947 */ /* 0x000fec0003800000 */
        /* <DEDUP_REMOVED lines=10> */
.L_x_43:
[----:B------:R-:W1:Y:S02]  /*10880*/  MUFU.RCP R8, R7 ;  /* 0x0000000700087308 */ /* 0x000e640000001000 */
[----:B-1----:R-:W-:-:S04]  /*10890*/  FFMA R0, R7, R8, -1 ;  /* 0xbf80000007007423 */ /* 0x002fc80000000008 */
[----:B------:R-:W-:-:S04]  /*108a0*/  FADD.FTZ R3, -R0, -RZ ;  /* 0x800000ff00037221 */ /* 0x000fc80000010100 */
[----:B------:R-:W-:-:S07]  /*108b0*/  FFMA R8, R8, R3, R8 ;  /* 0x0000000308087223 */ /* 0x000fce0000000008 */
.L_x_44:
[----:B------:R-:W-:Y:S05]  /*108c0*/  BSYNC B1 ;  /* 0x0000000000017941 */ /* 0x000fea0003800000 */
.L_x_42:
        /* <DEDUP_REMOVED lines=8> */
.L_x_41:
[----:B------:R-:W-:Y:S05]  /*10950*/  BSYNC B0 ;  /* 0x0000000000007941 */ /* 0x000fea0003800000 */
.L_x_40:
[----:B------:R-:W2:Y:S01]  /*10960*/  LDL R2, [R1+0xa0] ;  /* 0x0000a00001027983 */ /* 0x000ea20000100800 */
[----:B------:R-:W-:-:S03]  /*10970*/  ULDC UR4, c[0x0][0x608] ;  /* 0x0001820000047ab9 */ /* 0x000fc60000000800 */
[----:B------:R-:W3:Y:S04]  /*10980*/  LDL R37, [R1+0x8c] ;  /* 0x00008c0001257983 */ /* 0x000ee80000100800 */
[----:B------:R-:W4:Y:S04]  /*10990*/  LDL.LU R36, [R1+0x48] ;  /* 0x0000480001247983 */ /* 0x000f280000300800 */
[----:B------:R-:W5:Y:S04]  /*109a0*/  LDL.LU R0, [R1+0x4c] ;  /* 0x00004c0001007983 */ /* 0x000f680000300800 */
[----:B------:R-:W4:Y:S04]  /*109b0*/  LDL.LU R35, [R1+0x58] ;  /* 0x0000580001237983 */ /* 0x000f280000300800 */
        /* <DEDUP_REMOVED lines=12> */
[----:B------:R-:W4:Y:S01]  /*10a80*/  LDL.LU R3, [R1+0x3c] ;  /* 0x00003c0001037983 */ /* 0x000f220000300800 */
[----:B------:R-:W-:Y:S01]  /*10a90*/  FMUL R8, R8, UR4 ;  /* 0x0000000408087c20 */ /* 0x000fe20008400000 */
[----:B------:R-:W-:-:S03]  /*10aa0*/  ULDC.64 UR8, c[0x0][0x208] ;  /* 0x0000820000087ab9 */ /* 0x000fc60000000a00 */
        /* <DEDUP_REMOVED lines=24> */
[----:B--2---:R-:W-:-:S02]  /*10c30*/  R2UR UR6, R2 ;  /* 0x00000000020672ca */ /* 0x004fc400000e0000 */
[----:B---3--:R-:W-:-:S11]  /*10c40*/  R2UR UR7, R37 ;  /* 0x00000000250772ca */ /* 0x008fd600000e0000 */
[----:B------:R-:W-:Y:S01]  /*10c50*/  UIADD3 UR5, UR6, -0x1, URZ ;  /* 0xffffffff06057890 */ /* 0x000fe2000fffe03f */
[----:B-----5:R-:W-:-:S05]  /*10c60*/  FMUL R62, R0, R8 ;  /* 0x00000008003e7220 */ /* 0x020fca0000400000 */
[----:B------:R-:W-:Y:S01]  /*10c70*/  ISETP.NE.AND P0, PT, RZ, UR5, PT ;  /* 0x00000005ff007c0c */ /* 0x000fe2000bf05270 */
[----:B------:R-:W-:-:S03]  /*10c80*/  ULEA UR4, UR6, UR7, 0x3 ;  /* 0x0000000706047291 */ /* 0x000fc6000f8e183f */
[----:B------:R-:W-:-:S04]  /*10c90*/  SEL R0, RZ, 0x1, P0 ;  /* 0x00000001ff007807 */ /* 0x000fc80000000000 */
[----:B------:R-:W-:-:S04]  /*10ca0*/  SHF.L.U32 R0, R0, 0x1f, RZ ;  /* 0x0000001f00007819 */ /* 0x000fc800000006ff */
[----:B------:R-:W1:Y:S01]  /*10cb0*/  SYNCS.PHASECHK.TRANS64.TRYWAIT P0, [UR4+0x9a098], R0 ;  /* 0x09a09800ff0075a7 */ /* 0x000e620008000144 */
[----:B------:R-:W2:Y:S01]  /*10cc0*/  S2R R2, SR_TID.X ;  /* 0x0000000000027919 */ /* 0x000ea20000002100 */
[-C--:B----4-:R-:W-:Y:S01]  /*10cd0*/  FMUL R60, R36, R8.reuse ;  /* 0x00000008243c7220 */ /* 0x090fe20000400000 */
        /* <DEDUP_REMOVED lines=13> */
[----:B--2---:R-:W-:-:S02]  /*10db0*/  LOP3.LUT P1, RZ, R2, 0x3, RZ, 0xc0, !PT ;  /* 0x0000000302ff7812 */ /* 0x004fc4000782c0ff */
[----:B------:R-:W-:Y:S01]  /*10dc0*/  LOP3.LUT R41, R2, 0x7f, RZ, 0xc0, !PT ;  /* 0x0000007f02297812 */ /* 0x000fe200078ec0ff */
[----:B------:R-:W-:Y:S01]  /*10dd0*/  FMUL R36, R3, R8 ;  /* 0x0000000803247220 */ /* 0x000fe20000400000 */
[----:B-1----:R-:W-:Y:S09]  /*10de0*/  @!P0 BRA `(.L_x_45) ;  /* 0x0000003c00908947 */ /* 0x002ff20003800000 */
.L_x_104:
[----:B-1----:R-:W2:Y:S01]  /*10df0*/  LDL.LU R3, [R1+0xa4] ;  /* 0x0000a40001037983 */ /* 0x002ea20000300800 */
[----:B------:R-:W-:Y:S01]  /*10e00*/  BSSY B0, `(.L_x_46) ;  /* 0x000001a000007945 */ /* 0x000fe20003800000 */
[----:B------:R-:W-:Y:S02]  /*10e10*/  SHF.R.U32.HI R43, RZ, 0x5, R41 ;  /* 0x00000005ff2b7819 */ /* 0x000fe40000011629 */
[----:B--2---:R-:W-:-:S13]  /*10e20*/  R2UR UR4, R3 ;  /* 0x00000000030472ca */ /* 0x004fda00000e0000 */
[----:B------:R-:W-:Y:S01]  /*10e30*/  USHF.L.U32 UR42, UR4, 0x6, URZ ;  /* 0x00000006042a7899 */ /* 0x000fe2000800063f */
[----:B------:R-:W-:Y:S11]  /*10e40*/  @P1 BRA `(.L_x_47) ;  /* 0x0000000000541947 */ /* 0x000ff60003800000 */
[----:B------:R-:W1:Y:S01]  /*10e50*/  S2UR UR4, SR_CTAID.Y ;  /* 0x00000000000479c3 */ /* 0x000e620000002600 */
[----:B------:R-:W-:Y:S01]  /*10e60*/  SHF.R.U32.HI R0, RZ, 0x2, R2 ;  /* 0x00000002ff007819 */ /* 0x000fe20000011602 */
[----:B------:R-:W-:Y:S01]  /*10e70*/  ULDC.64 UR6, c[0x0][0x688] ;  /* 0x0001a20000067ab9 */ /* 0x000fe20000000a00 */
[----:B------:R-:W-:Y:S02]  /*10e80*/  SHF.L.U32 R3, R43, 0x4, RZ ;  /* 0x000000042b037819 */ /* 0x000fe400000006ff */
[----:B------:R-:W-:-:S03]  /*10e90*/  LOP3.LUT R0, R0, 0x7, RZ, 0xc0, !PT ;  /* 0x0000000700007812 */ /* 0x000fc600078ec0ff */
[----:B------:R-:W2:Y:S01]  /*10ea0*/  S2UR UR5, SR_CTAID.Z ;  /* 0x00000000000579c3 */ /* 0x000ea20000002700 */
[----:B------:R-:W-:-:S04]  /*10eb0*/  LOP3.LUT R0, R3, 0xfffffff0, R0, 0xe2, !PT ;  /* 0xfffffff003007812 */ /* 0x000fc800078ee200 */
[----:B------:R-:W-:-:S04]  /*10ec0*/  IADD3 R3, R0, UR42, RZ ;  /* 0x0000002a00037c10 */ /* 0x000fc8000fffe0ff */
[----:B------:R-:W-:Y:S01]  /*10ed0*/  IADD3 R2, R3, 0x8, RZ ;  /* 0x0000000803027810 */ /* 0x000fe20007ffe0ff */
[----:B-1----:R-:W-:-:S04]  /*10ee0*/  UIMAD UR4, UR4, UR6, UR42 ;  /* 0x00000006040472a4 */ /* 0x002fc8000f8e022a */
[----:B--2---:R-:W-:-:S03]  /*10ef0*/  UIMAD UR4, UR5, UR7, UR4 ;  /* 0x00000007050472a4 */ /* 0x004fc6000f8e0204 */
[----:B------:R-:W-:Y:S02]  /*10f00*/  ULDC UR5, c[0x0][0x288] ;  /* 0x0000a20000057ab9 */ /* 0x000fe40000000800 */
[----:B------:R-:W-:Y:S02]  /*10f10*/  ISETP.GE.U32.AND P0, PT, R3, UR5, PT ;  /* 0x0000000503007c0c */ /* 0x000fe4000bf06070 */
[----:B------:R-:W-:Y:S02]  /*10f20*/  IADD3 R0, P2, R0, UR4, RZ ;  /* 0x0000000400007c10 */ /* 0x000fe4000ff5e0ff */
[----:B------:R-:W-:Y:S01]  /*10f30*/  ISETP.GE.U32.AND P1, PT, R2, UR5, PT ;  /* 0x0000000502007c0c */ /* 0x000fe2000bf26070 */
[----:B------:R-:W-:Y:S01]  /*10f40*/  ULDC.64 UR4, c[0x0][0x680] ;  /* 0x0001a00000047ab9 */ /* 0x000fe20000000a00 */
[----:B------:R-:W-:Y:S02]  /*10f50*/  IADD3.X R3, RZ, RZ, RZ, P2, !PT ;  /* 0x000000ffff037210 */ /* 0x000fe400017fe4ff */
[----:B------:R-:W-:-:S04]  /*10f60*/  LEA R2, P2, R0, UR4, 0x2 ;  /* 0x0000000400027c11 */ /* 0x000fc8000f8410ff */
[----:B------:R-:W-:-:S05]  /*10f70*/  LEA.HI.X R3, R0, UR5, R3, 0x2, P2 ;  /* 0x0000000500037c11 */ /* 0x000fca00090f1403 */
[----:B------:R1:W-:Y:S04]  /*10f80*/  @!P0 STG.E desc[UR8][R2.64], R5 ;  /* 0x0000000502008986 */ /* 0x0003e8000c101908 */
[----:B------:R1:W-:Y:S02]  /*10f90*/  @!P1 STG.E desc[UR8][R2.64+0x20], R4 ;  /* 0x0000200402009986 */ /* 0x0003e4000c101908 */
.L_x_47:
[----:B------:R-:W-:Y:S05]  /*10fa0*/  BSYNC B0 ;  /* 0x0000000000007941 */ /* 0x000fea0003800000 */
.L_x_46:
[----:B------:R-:W-:Y:S01]  /*10fb0*/  ULDC.64 UR4, c[0x0][0x730] ;  /* 0x0001cc0000047ab9 */ /* 0x000fe20000000a00 */
[-C--:B------:R-:W-:Y:S01]  /*10fc0*/  FMUL R170, R170, R8.reuse ;  /* 0x00000008aaaa7220 */ /* 0x080fe20000400000 */
[----:B------:R-:W-:Y:S01]  /*10fd0*/  ISETP.NE.U32.AND P0, PT, RZ, UR4, PT ;  /* 0x00000004ff007c0c */ /* 0x000fe2000bf05070 */
[-C--:B------:R-:W-:Y:S01]  /*10fe0*/  FMUL R171, R171, R8.reuse ;  /* 0x00000008abab7220 */ /* 0x080fe20000400000 */
[-C--:B------:R-:W-:Y:S01]  /*10ff0*/  FMUL R174, R174, R8.reuse ;  /* 0x00000008aeae7220 */ /* 0x080fe20000400000 */
[-C--:B------:R-:W-:Y:S01]  /*11000*/  FMUL R175, R175, R8.reuse ;  /* 0x00000008afaf7220 */ /* 0x080fe20000400000 */
[----:B------:R-:W-:Y:S01]  /*11010*/  ISETP.NE.AND.EX P0, PT, RZ, UR5, PT, P0 ;  /* 0x00000005ff007c0c */ /* 0x000fe2000bf05300 */
        /* <DEDUP_REMOVED lines=12> */
[----:B------:R-:W-:Y:S06]  /*110e0*/  @P0 BRA `(.L_x_48) ;  /* 0x0000000000200947 */ /* 0x000fec0003800000 */
[----:B------:R-:W-:Y:S02]  /*110f0*/  ULDC.64 UR4, c[0x0][0x728] ;  /* 0x0001ca0000047ab9 */ /* 0x000fe40000000a00 */
[----:B------:R-:W-:-:S04]  /*11100*/  ISETP.NE.U32.AND P0, PT, RZ, UR4, PT ;  /* 0x00000004ff007c0c */ /* 0x000fc8000bf05070 */
[----:B------:R-:W-:-:S13]  /*11110*/  ISETP.NE.AND.EX P0, PT, RZ, UR5, PT, P0 ;  /* 0x00000005ff007c0c */ /* 0x000fda000bf05300 */
[----:B------:R-:W-:Y:S05]  /*11120*/  @!P0 BRA `(.L_x_49) ;  /* 0x00000000000c8947 */ /* 0x000fea0003800000 */
[----:B-1----:R-:W1:Y:S02]  /*11130*/  LDC.64 R2, c[0x0][0x728] ;  /* 0x0001ca00ff027b82 */ /* 0x002e640000000a00 */
[----:B-1----:R3:W5:Y:S01]  /*11140*/  LDG.E R39, desc[UR8][R2.64] ;  /* 0x0000000802277981 */ /* 0x002762000c1e1900 */
[----:B------:R-:W-:Y:S05]  /*11150*/  BRA `(.L_x_48) ;  /* 0x0000000000047947 */ /* 0x000fea0003800000 */
.L_x_49:
[----:B------:R-:W2:Y:S02]  /*11160*/  LDC R39, c[0x0][0x720] ;  /* 0x0001c800ff277b82 */ /* 0x000ea40000000800 */
.L_x_48:
[----:B------:R-:W-:-:S04]  /*11170*/  MOV R0, RZ ;  /* 0x000000ff00007202 */ /* 0x000fc80000000f00 */
[----:B------:R-:W-:-:S13]  /*11180*/  LOP3.LUT P0, RZ, R0, 0x1bf, RZ, 0xc0, !PT ;  /* 0x000001bf00ff7812 */ /* 0x000fda000780c0ff */
[----:B------:R-:W-:Y:S05]  /*11190*/  @!P0 BRA `(.L_x_50) ;  /* 0x0000000000408947 */ /* 0x000fea0003800000 */
[----:B-1-3--:R-:W-:Y:S01]  /*111a0*/  MOV R2, 0x0 ;  /* 0x0000000000027802 */ /* 0x00afe20000000f00 */
[----:B------:R-:W-:Y:S01]  /*111b0*/  ULDC.64 UR4, c[0x4][0x70] ;  /* 0x01001c0000047ab9 */ /* 0x000fe20000000a00 */
[----:B------:R-:W-:Y:S01]  /*111c0*/  ULDC.64 UR6, c[0x4][0x8] ;  /* 0x0100020000067ab9 */ /* 0x000fe20000000a00 */
[----:B------:R-:W-:Y:S02]  /*111d0*/  MOV R4, UR4 ;  /* 0x0000000400047c02 */ /* 0x000fe40008000f00 */
[----:B------:R-:W-:Y:S01]  /*111e0*/  MOV R5, UR5 ;  /* 0x0000000500057c02 */ /* 0x000fe20008000f00 */
[----:B------:R-:W1:Y:S01]  /*111f0*/  LDC.64 R2, c[0x4][R2] ;  /* 0x0100000002027b82 */ /* 0x000e620000000a00 */
[----:B------:R-:W-:Y:S01]  /*11200*/  ULDC.64 UR4, c[0x4][0x78] ;  /* 0x01001e0000047ab9 */ /* 0x000fe20000000a00 */
[----:B------:R-:W-:Y:S02]  /*11210*/  MOV R10, UR6 ;  /* 0x00000006000a7c02 */ /* 0x000fe40008000f00 */
[----:B------:R-:W-:-:S02]  /*11220*/  MOV R6, UR4 ;  /* 0x0000000400067c02 */ /* 0x000fc40008000f00 */
[----:B------:R-:W-:Y:S02]  /*11230*/  MOV R7, UR5 ;  /* 0x0000000500077c02 */ /* 0x000fe40008000f00 */
[----:B------:R-:W-:Y:S02]  /*11240*/  MOV R11, UR7 ;  /* 0x00000007000b7c02 */ /* 0x000fe40008000f00 */
[----:B------:R-:W-:Y:S02]  /*11250*/  MOV R8, 0x70 ;  /* 0x0000007000087802 */ /* 0x000fe40000000f00 */
[----:B------:R-:W-:Y:S02]  /*11260*/  MOV R12, 0x1 ;  /* 0x00000001000c7802 */ /* 0x000fe40000000f00 */
[----:B------:R-:W-:-:S07]  /*11270*/  MOV R13, RZ ;  /* 0x000000ff000d7202 */ /* 0x000fce0000000f00 */
[----:B------:R-:W-:-:S07]  /*11280*/  LEPC R20, `(.L_x_50) ;  /* 0x000000001014794e */ /* 0x000fce0000000000 */
[----:B-12--5:R-:W-:Y:S05]  /*11290*/  CALL.ABS.NOINC R2 ;  /* 0x0000000002007343 */ /* 0x026fea0003c00000 */
.L_x_50:
[----:B------:R-:W4:Y:S04]  /*112a0*/  LDL R47, [R1+0xa0] ;  /* 0x0000a000012f7983 */ /* 0x000f280000100800 */
[----:B------:R-:W3:Y:S01]  /*112b0*/  LDL R45, [R1+0x8c] ;  /* 0x00008c00012d7983 */ /* 0x000ee20000100800 */
[----:B----4-:R-:W-:Y:S02]  /*112c0*/  R2UR UR4, R47 ;  /* 0x000000002f0472ca */ /* 0x010fe400000e0000 */
[----:B---3--:R-:W-:-:S11]  /*112d0*/  R2UR UR5, R45 ;  /* 0x000000002d0572ca */ /* 0x008fd600000e0000 */
[----:B------:R-:W-:Y:S02]  /*112e0*/  UIADD3 UR4, UR4, -0x1, URZ ;  /* 0xffffffff04047890 */ /* 0x000fe4000fffe03f */
[----:B------:R-:W-:-:S04]  /*112f0*/  MOV R37, UR5 ;  /* 0x0000000500257c02 */ /* 0x000fc80008000f00 */
[----:B------:R-:W-:-:S05]  /*11300*/  MOV R0, UR4 ;  /* 0x0000000400007c02 */ /* 0x000fca0008000f00 */
[----:B------:R-:W-:-:S05]  /*11310*/  IMAD R37, R0, 0x2200, R37 ;  /* 0x0000220000257824 */ /* 0x000fca00078e0225 */
[----:B------:R-:W-:-:S13]  /*11320*/  LOP3.LUT P0, RZ, R37, 0x1b0, RZ, 0xc0, !PT ;  /* 0x000001b025ff7812 */ /* 0x000fda000780c0ff */
[----:B------:R-:W-:Y:S05]  /*11330*/  @!P0 BRA `(.L_x_51) ;  /* 0x0000000000408947 */ /* 0x000fea0003800000 */
[----:B-1----:R-:W-:Y:S01]  /*11340*/  MOV R2, 0x0 ;  /* 0x0000000000027802 */ /* 0x002fe20000000f00 */
        /* <DEDUP_REMOVED lines=15> */
.L_x_51:
[----:B-1----:R-:W1:Y:S01]  /*11440*/  S2R R5, SR_TID.X ;  /* 0x0000000000057919 */ /* 0x002e620000002100 */
[----:B------:R-:W-:Y:S01]  /*11450*/  ULDC.64 UR4, c[0x0][0x730] ;  /* 0x0001cc0000047ab9 */ /* 0x000fe20000000a00 */
[----:B------:R-:W-:Y:S02]  /*11460*/  IADD3 R41, R41, 0x1f, RZ ;  /* 0x0000001f29297810 */ /* 0x000fe40007ffe0ff */
[----:B------:R-:W-:Y:S02]  /*11470*/  ISETP.NE.U32.AND P0, PT, RZ, UR4, PT ;  /* 0x00000004ff007c0c */ /* 0x000fe4000bf05070 */
[----:B------:R-:W-:Y:S02]  /*11480*/  ISETP.GT.U32.AND P1, PT, R41, 0x3e, PT ;  /* 0x0000003e2900780c */ /* 0x000fe40003f24070 */
[----:B------:R-:W-:-:S13]  /*11490*/  ISETP.NE.AND.EX P0, PT, RZ, UR5, PT, P0 ;  /* 0x00000005ff007c0c */ /* 0x000fda000bf05300 */
[----:B--2--5:R-:W2:Y:S01]  /*114a0*/  @P0 LDC R39, c[0x0][0x720] ;  /* 0x0001c800ff270b82 */ /* 0x024ea20000000800 */
[C---:B-1----:R-:W-:Y:S02]  /*114b0*/  SHF.L.U32 R0, R5.reuse, 0x5, RZ ;  /* 0x0000000505007819 */ /* 0x042fe400000006ff */
[----:B------:R-:W-:Y:S02]  /*114c0*/  SHF.R.U32.HI R3, RZ, 0x1, R5 ;  /* 0x00000001ff037819 */ /* 0x000fe40000011605 */
[C---:B------:R-:W-:Y:S02]  /*114d0*/  LOP3.LUT R2, R0.reuse, 0xc0, RZ, 0xc0, !PT ;  /* 0x000000c000027812 */ /* 0x040fe400078ec0ff */
[----:B------:R-:W-:Y:S02]  /*114e0*/  LOP3.LUT R4, R0, 0x20, RZ, 0xc0, !PT ;  /* 0x0000002000047812 */ /* 0x000fe400078ec0ff */
[----:B------:R-:W-:Y:S02]  /*114f0*/  LOP3.LUT R2, R2, 0x8, R3, 0xf8, !PT ;  /* 0x0000000802027812 */ /* 0x000fe400078ef803 */
[----:B------:R-:W-:-:S02]  /*11500*/  SHF.L.U32 R3, R5, 0x2, RZ ;  /* 0x0000000205037819 */ /* 0x000fc400000006ff */
[----:B------:R-:W-:Y:S01]  /*11510*/  LEA R4, R43, R4, 0x9 ;  /* 0x000000042b047211 */ /* 0x000fe200078e48ff */
[-C--:B--2---:R-:W-:Y:S01]  /*11520*/  FMUL R17, R17, R39.reuse ;  /* 0x0000002711117220 */ /* 0x084fe20000400000 */
[----:B------:R-:W-:Y:S01]  /*11530*/  LOP3.LUT R3, R2, 0x18, R3, 0x78, !PT ;  /* 0x0000001802037812 */ /* 0x000fe200078e7803 */
[-C--:B------:R-:W-:Y:S01]  /*11540*/  FMUL R62, R62, R39.reuse ;  /* 0x000000273e3e7220 */ /* 0x080fe20000400000 */
[----:B------:R-:W-:Y:S01]  /*11550*/  LOP3.LUT R0, R0, 0x100, RZ, 0xc0, !PT ;  /* 0x0000010000007812 */ /* 0x000fe200078ec0ff */
[-C--:B------:R-:W-:Y:S01]  /*11560*/  FMUL R6, R18, R39.reuse ;  /* 0x0000002712067220 */ /* 0x080fe20000400000 */
[----:B------:R-:W-:Y:S01]  /*11570*/  LOP3.LUT P0, RZ, R5, 0x4, RZ, 0xc0, !PT ;  /* 0x0000000405ff7812 */ /* 0x000fe2000780c0ff */
[-C--:B------:R-:W-:Y:S01]  /*11580*/  FMUL R5, R60, R39.reuse ;  /* 0x000000273c057220 */ /* 0x080fe20000400000 */
[----:B------:R-:W-:Y:S01]  /*11590*/  IADD3 R0, R3, R4, R0 ;  /* 0x0000000403007210 */ /* 0x000fe20007ffe000 */
        /* <DEDUP_REMOVED lines=12> */
[----:B------:R-:W-:Y:S01]  /*11660*/  MOV R2, 0x10 ;  /* 0x0000001000027802 */ /* 0x000fe20000000f00 */
[----:B------:R-:W-:Y:S01]  /*11670*/  FMUL R12, R27, R39 ;  /* 0x000000271b0c7220 */ /* 0x000fe20000400000 */
[----:B------:R-:W-:Y:S01]  /*11680*/  LEA R3, R0, R37, 0x1 ;  /* 0x0000002500037211 */ /* 0x000fe200078e08ff */
[-C--:B------:R-:W-:Y:S01]  /*11690*/  FMUL R14, R29, R39.reuse ;  /* 0x000000271d0e7220 */ /* 0x080fe20000400000 */
[-C--:B------:R-:W-:Y:S01]  /*116a0*/  FMUL R16, R31, R39.reuse ;  /* 0x000000271f107220 */ /* 0x080fe20000400000 */
        /* <DEDUP_REMOVED lines=101> */
[----:B------:R-:W-:Y:S02]  /*11d00*/  SEL R0, R2, 0xfffffff0, !P0 ;  /* 0xfffffff002007807 */ /* 0x000fe40004000000 */
[----:B------:R-:W-:Y:S01]  /*11d10*/  IADD3 R17, R3, 0x1000, RZ ;  /* 0x0000100003117810 */ /* 0x000fe20007ffe0ff */
[----:B------:R-:W-:Y:S06]  /*11d20*/  @P1 BRA `(.L_x_52) ;  /* 0x0000000000041947 */ /* 0x000fec0003800000 */
[----:B------:R-:W-:-:S04]  /*11d30*/  DEPBAR.LE SB0, 0x1 ;  /* 0x000080400000791a */ /* 0x000fc80000000000 */
.L_x_52:
[----:B------:R-:W-:Y:S05]  /*11d40*/  WARPSYNC.ALL ;  /* 0x0000000000007948 */ /* 0x000fea0003800000 */
[----:B------:R-:W-:Y:S01]  /*11d50*/  BAR.SYNC.DEFER_BLOCKING 0x1, 0x80 ;  /* 0x0042000000007b1d */ /* 0x000fe20000010000 */
[C---:B------:R-:W-:Y:S02]  /*11d60*/  LEA R2, R0.reuse, R17, 0x1 ;  /* 0x0000001100027211 */ /* 0x040fe400078e08ff */
[----:B------:R-:W-:Y:S02]  /*11d70*/  LEA R0, R0, R3, 0x1 ;  /* 0x0000000300007211 */ /* 0x000fe400078e08ff */
[----:B------:R-:W-:Y:S01]  /*11d80*/  F2FP.F16.F32.PACK_AB R12, R12, R13 ;  /* 0x0000000d0c0c723e */ /* 0x000fe200000000ff */
[----:B------:R-:W-:Y:S01]  /*11d90*/  BSSY B0, `(.L_x_53) ;  /* 0x000001c000007945 */ /* 0x000fe20003800000 */
[----:B------:R-:W-:-:S02]  /*11da0*/  F2FP.F16.F32.PACK_AB R13, R46, R15 ;  /* 0x0000000f2e0d723e */ /* 0x000fc400000000ff */
[----:B------:R-:W-:Y:S02]  /*11db0*/  F2FP.F16.F32.PACK_AB R14, R14, R21 ;  /* 0x000000150e0e723e */ /* 0x000fe400000000ff */
[----:B------:R-:W-:Y:S02]  /*11dc0*/  F2FP.F16.F32.PACK_AB R15, R44, R27 ;  /* 0x0000001b2c0f723e */ /* 0x000fe400000000ff */
[----:B------:R-:W-:Y:S02]  /*11dd0*/  F2FP.F16.F32.PACK_AB R16, R16, R29 ;  /* 0x0000001d1010723e */ /* 0x000fe400000000ff */
[----:B------:R-:W-:Y:S02]  /*11de0*/  F2FP.F16.F32.PACK_AB R17, R40, R31 ;  /* 0x0000001f2811723e */ /* 0x000fe400000000ff */
[----:B------:R-:W-:Y:S02]  /*11df0*/  F2FP.F16.F32.PACK_AB R18, R18, R33 ;  /* 0x000000211212723e */ /* 0x000fe400000000ff */
[----:B------:R-:W-:Y:S01]  /*11e00*/  F2FP.F16.F32.PACK_AB R19, R36, R35 ;  /* 0x000000232413723e */ /* 0x000fe200000000ff */
[----:B------:R1:W-:Y:S04]  /*11e10*/  STSM.16.M88.4 [R3], R4 ;  /* 0x0000000403007844 */ /* 0x0003e80000000200 */
[----:B------:R1:W-:Y:S01]  /*11e20*/  STSM.16.M88.4 [R0], R8 ;  /* 0x0000000800007844 */ /* 0x0003e20000000200 */
[----:B------:R-:W-:Y:S01]  /*11e30*/  @!PT LDS RZ, [RZ] ;  /* 0x00000000fffff984 */ /* 0x000fe20000000800 */
[----:B------:R-:W-:Y:S01]  /*11e40*/  @!PT LDS RZ, [RZ] ;  /* 0x00000000fffff984 */ /* 0x000fe20000000800 */
[----:B------:R-:W-:Y:S01]  /*11e50*/  @!PT LDS RZ, [RZ] ;  /* 0x00000000fffff984 */ /* 0x000fe20000000800 */
[----:B------:R-:W-:Y:S01]  /*11e60*/  @!PT LDS RZ, [RZ] ;  /* 0x00000000fffff984 */ /* 0x000fe20000000800 */
[----:B------:R2:W-:Y:S06]  /*11e70*/  MEMBAR.ALL.CTA ;  /* 0x0000000000007992 */ /* 0x0005ec0000008000 */
[----:B--2---:R-:W2:Y:S02]  /*11e80*/  FENCE.VIEW.ASYNC.S ;  /* 0x00000000000073c6 */ /* 0x004ea40000000000 */
[----:B--2---:R-:W-:Y:S06]  /*11e90*/  BAR.SYNC.DEFER_BLOCKING 0x1, 0x80 ;  /* 0x0042000000007b1d */ /* 0x004fec0000010000 */
[----:B------:R-:W-:Y:S05]  /*11ea0*/  @P1 BRA `(.L_x_54) ;  /* 0x0000000000281947 */ /* 0x000fea0003800000 */
[----:B------:R-:W-:Y:S01]  /*11eb0*/  S2UR UR44, SR_CTAID.Z ;  /* 0x00000000002c79c3 */ /* 0x000fe20000002700 */
[----:B------:R-:W-:Y:S01]  /*11ec0*/  ULDC.64 UR4, c[0x0][0x198] ;  /* 0x0000660000047ab9 */ /* 0x000fe20000000a00 */
[----:B------:R-:W-:Y:S01]  /*11ed0*/  R2UR UR40, R37 ;  /* 0x00000000252872ca */ /* 0x000fe200000e0000 */
[----:B------:R-:W-:Y:S01]  /*11ee0*/  UIADD3 UR4, UP0, UR4, 0x670, URZ ;  /* 0x0000067004047890 */ /* 0x000fe2000ff1e03f */
[----:B------:R-:W-:-:S03]  /*11ef0*/  UMOV UR41, URZ ;  /* 0x0000003f00297c82 */ /* 0x000fc60008000000 */
[----:B------:R-:W-:Y:S01]  /*11f00*/  UIADD3.X UR5, URZ, UR5, URZ, UP0, !UPT ;  /* 0x000000053f057290 */ /* 0x000fe200087fe43f */
[----:B------:R-:W2:Y:S08]  /*11f10*/  S2UR UR43, SR_CTAID.Y ;  /* 0x00000000002b79c3 */ /* 0x000eb00000002600 */
[----:B--2---:R2:W-:Y:S01]  /*11f20*/  UTMASTG.4D [UR40], [UR4] ;  /* 0x00000028040073b5 */ /* 0x0045e20008018000 */
[----:B------:R0:W-:Y:S01]  /*11f30*/  UTMACMDFLUSH ;  /* 0x00000000000079b7 */ /* 0x0001e20000000000 */
[----:B--2---:R-:W-:-:S04]  /*11f40*/  DEPBAR.LE SB0, 0x1 ;  /* 0x000080400000791a */ /* 0x004fc80000000000 */
.L_x_54:
[----:B------:R-:W-:Y:S05]  /*11f50*/  BSYNC B0 ;  /* 0x0000000000007941 */ /* 0x000fea0003800000 */
.L_x_53:
[----:B------:R-:W-:Y:S01]  /*11f60*/  BAR.SYNC.DEFER_BLOCKING 0x1, 0x80 ;  /* 0x0042000000007b1d */ /* 0x000fe20000010000 */
[----:B-1----:R-:W-:Y:S02]  /*11f70*/  F2FP.F16.F32.PACK_AB R4, R217, R216 ;  /* 0x000000d8d904723e */ /* 0x002fe400000000ff */
[----:B------:R-:W-:Y:S02]  /*11f80*/  F2FP.F16.F32.PACK_AB R5, R219, R218 ;  /* 0x000000dadb05723e */ /* 0x000fe400000000ff */
[----:B------:R-:W-:Y:S01]  /*11f90*/  F2FP.F16.F32.PACK_AB R6, R221, R220 ;  /* 0x000000dcdd06723e */ /* 0x000fe200000000ff */
[----:B------:R-:W-:Y:S01]  /*11fa0*/  BSSY B0, `(.L_x_55) ;  /* 0x000001c000007945 */ /* 0x000fe20003800000 */
[----:B------:R-:W-:Y:S02]  /*11fb0*/  F2FP.F16.F32.PACK_AB R7, R223, R222 ;  /* 0x000000dedf07723e */ /* 0x000fe400000000ff */
[----:B------:R-:W-:Y:S02]  /*11fc0*/  F2FP.F16.F32.PACK_AB R8, R225, R224 ;  /* 0x000000e0e108723e */ /* 0x000fe400000000ff */
[----:B------:R-:W-:-:S02]  /*11fd0*/  F2FP.F16.F32.PACK_AB R9, R227, R226 ;  /* 0x000000e2e309723e */ /* 0x000fc400000000ff */
[----:B------:R-:W-:Y:S02]  /*11fe0*/  F2FP.F16.F32.PACK_AB R10, R229, R228 ;  /* 0x000000e4e50a723e */ /* 0x000fe400000000ff */
[----:B------:R-:W-:Y:S01]  /*11ff0*/  F2FP.F16.F32.PACK_AB R11, R231, R230 ;  /* 0x000000e6e70b723e */ /* 0x000fe200000000ff */
[----:B------:R1:W-:Y:S04]  /*12000*/  STSM.16.M88.4 [R3+0x1000], R12 ;  /* 0x0010000c03007844 */ /* 0x0003e80000000200 */
[----:B------:R1:W-:Y:S01]  /*12010*/  STSM.16.M88.4 [R0+0x1000], R16 ;  /* 0x0010001000007844 */ /* 0x0003e20000000200 */
        /* <DEDUP_REMOVED lines=9> */
[----:B------:R-:W-:Y:S01]  /*120b0*/  R2UR UR8, R37 ;  /* 0x00000000250872ca */ /* 0x000fe200000e0000 */
[----:B------:R-:W-:Y:S01]  /*120c0*/  ULDC.64 UR4, c[0x0][0x198] ;  /* 0x0000660000047ab9 */ /* 0x000fe20000000a00 */
[----:B------:R-:W-:Y:S01]  /*120d0*/  UMOV UR9, 0x20 ;  /* 0x0000002000097882 */ /* 0x000fe20000000000 */
[----:B------:R-:W-:Y:S01]  /*120e0*/  UIADD3 UR4, UP0, UR4, 0x670, URZ ;  /* 0x0000067004047890 */ /* 0x000fe2000ff1e03f */
[----:B------:R-:W-:-:S03]  /*120f0*/  UMOV UR10, UR42 ;  /* 0x0000002a000a7c82 */ /* 0x000fc60008000000 */
[----:B------:R-:W2:Y:S01]  /*12100*/  S2UR UR11, SR_CTAID.Y ;  /* 0x00000000000b79c3 */ /* 0x000ea20000002600 */
[----:B------:R-:W-:-:S05]  /*12110*/  UIADD3.X UR5, URZ, UR5, URZ, UP0, !UPT ;  /* 0x000000053f057290 */ /* 0x000fca00087fe43f */
[----:B------:R-:W-:-:S09]  /*12120*/  UIADD3 UR8, UR8, 0x1000, URZ ;  /* 0x0000100008087890 */ /* 0x000fd2000fffe03f */
[----:B--2---:R2:W-:Y:S01]  /*12130*/  UTMASTG.4D [UR8], [UR4] ;  /* 0x00000008040073b5 */ /* 0x0045e20008018000 */
[----:B------:R0:W-:Y:S01]  /*12140*/  UTMACMDFLUSH ;  /* 0x00000000000079b7 */ /* 0x0001e20000000000 */
[----:B--2---:R-:W-:-:S04]  /*12150*/  DEPBAR.LE SB0, 0x1 ;  /* 0x000080400000791a */ /* 0x004fc80000000000 */
.L_x_56:
[----:B------:R-:W-:Y:S05]  /*12160*/  BSYNC B0 ;  /* 0x0000000000007941 */ /* 0x000fea0003800000 */
.L_x_55:
        /* <DEDUP_REMOVED lines=24> */
[----:B------:R-:W-:Y:S01]  /*122f0*/  UMOV UR9, 0x40 ;  /* 0x0000004000097882 */ /* 0x000fe20000000000 */
[----:B------:R-:W-:Y:S02]  /*12300*/  UMOV UR10, UR42 ;  /* 0x0000002a000a7c82 */ /* 0x000fe40008000000 */
[----:B------:R-:W-:Y:S01]  /*12310*/  UIADD3.X UR5, URZ, UR5, URZ, UP0, !UPT ;  /* 0x000000053f057290 */ /* 0x000fe200087fe43f */
[----:B------:R-:W2:Y:S08]  /*12320*/  S2UR UR11, SR_CTAID.Y ;  /* 0x00000000000b79c3 */ /* 0x000eb00000002600 */
[----:B--2---:R2:W-:Y:S01]  /*12330*/  UTMASTG.4D [UR8], [UR4] ;  /* 0x00000008040073b5 */ /* 0x0045e20008018000 */
[----:B------:R0:W-:Y:S01]  /*12340*/  UTMACMDFLUSH ;  /* 0x00000000000079b7 */ /* 0x0001e20000000000 */
[----:B--2---:R-:W-:-:S04]  /*12350*/  DEPBAR.LE SB0, 0x1 ;  /* 0x000080400000791a */ /* 0x004fc80000000000 */
.L_x_58:
[----:B------:R-:W-:Y:S05]  /*12360*/  BSYNC B0 ;  /* 0x0000000000007941 */ /* 0x000fea0003800000 */
.L_x_57:
[----:B------:R-:W-:Y:S01]  /*12370*/  BAR.SYNC.DEFER_BLOCKING 0x1, 0x80 ;  /* 0x0042000000007b1d */ /* 0x000fe20000010000 */
[----:B------:R-:W-:Y:S02]  /*12380*/  F2FP.F16.F32.PACK_AB R184, R185, R184 ;  /* 0x000000b8b9b8723e */ /* 0x000fe400000000ff */
        /* <DEDUP_REMOVED lines=9> */
[----:B------:R2:W-:Y:S01]  /*12420*/  STSM.16.M88.4 [R2], R16 ;  /* 0x0000001002007844 */ /* 0x0005e20000000200 */
[----:B------:R-:W-:Y:S01]  /*12430*/  @!PT LDS RZ, [RZ] ;  /* 0x00000000fffff984 */ /* 0x000fe20000000800 */
[----:B------:R-:W-:Y:S01]  /*12440*/  @!PT LDS RZ, [RZ] ;  /* 0x00000000fffff984 */ /* 0x000fe20000000800 */
[----:B------:R-:W-:Y:S01]  /*12450*/  @!PT LDS RZ, [RZ] ;  /* 0x00000000fffff984 */ /* 0x000fe20000000800 */
[----:B------:R-:W-:Y:S01]  /*12460*/  @!PT LDS RZ, [RZ] ;  /* 0x00000000fffff984 */ /* 0x000fe20000000800 */
[----:B------:R3:W-:Y:S06]  /*12470*/  MEMBAR.ALL.CTA ;  /* 0x0000000000007992 */ /* 0x0007ec0000008000 */
[----:B---3--:R-:W3:Y:S02]  /*12480*/  FENCE.VIEW.ASYNC.S ;  /* 0x00000000000073c6 */ /* 0x008ee40000000000 */
[----:B---3--:R-:W-:Y:S06]  /*12490*/  BAR.SYNC.DEFER_BLOCKING 0x1, 0x80 ;  /* 0x0042000000007b1d */ /* 0x008fec0000010000 */
[----:B------:R-:W-:Y:S05]  /*124a0*/  @P1 BRA `(.L_x_60) ;  /* 0x0000000000301947 */ /* 0x000fea0003800000 */
[----:B------:R-:W-:Y:S01]  /*124b0*/  S2UR UR12, SR_CTAID.Z ;  /* 0x00000000000c79c3 */ /* 0x000fe20000002700 */
[----:B------:R-:W-:Y:S01]  /*124c0*/  R2UR UR8, R37 ;  /* 0x00000000250872ca */ /* 0x000fe200000e0000 */
[----:B------:R-:W-:Y:S01]  /*124d0*/  ULDC.64 UR4, c[0x0][0x198] ;  /* 0x0000660000047ab9 */ /* 0x000fe20000000a00 */
[----:B------:R-:W-:Y:S01]  /*124e0*/  UMOV UR9, 0x60 ;  /* 0x0000006000097882 */ /* 0x000fe20000000000 */
[----:B------:R-:W-:Y:S01]  /*124f0*/  UIADD3 UR4, UP0, UR4, 0x670, URZ ;  /* 0x0000067004047890 */ /* 0x000fe2000ff1e03f */
[----:B------:R-:W-:-:S03]  /*12500*/  UMOV UR10, UR42 ;  /* 0x0000002a000a7c82 */ /* 0x000fc60008000000 */
[----:B------:R-:W3:Y:S01]  /*12510*/  S2UR UR11, SR_CTAID.Y ;  /* 0x00000000000b79c3 */ /* 0x000ee20000002600 */
[----:B------:R-:W-:-:S05]  /*12520*/  UIADD3.X UR5, URZ, UR5, URZ, UP0, !UPT ;  /* 0x000000053f057290 */ /* 0x000fca00087fe43f */
[----:B------:R-:W-:-:S09]  /*12530*/  UIADD3 UR8, UR8, 0x1000, URZ ;  /* 0x0000100008087890 */ /* 0x000fd2000fffe03f */
[----:B---3--:R3:W-:Y:S01]  /*12540*/  UTMASTG.4D [UR8], [UR4] ;  /* 0x00000008040073b5 */ /* 0x0087e20008018000 */
[----:B------:R0:W-:Y:S01]  /*12550*/  UTMACMDFLUSH ;  /* 0x00000000000079b7 */ /* 0x0001e20000000000 */
[----:B---3--:R-:W-:-:S04]  /*12560*/  DEPBAR.LE SB0, 0x1 ;  /* 0x000080400000791a */ /* 0x008fc80000000000 */
.L_x_60:
[----:B------:R-:W-:Y:S05]  /*12570*/  BSYNC B0 ;  /* 0x0000000000007941 */ /* 0x000fea0003800000 */
.L_x_59:
        /* <DEDUP_REMOVED lines=17> */
[----:B----4-:R-:W4:Y:S02]  /*12690*/  FENCE.VIEW.ASYNC.S ;  /* 0x00000000000073c6 */ /* 0x010f240000000000 */
[----:B----4-:R-:W-:Y:S06]  /*126a0*/  BAR.SYNC.DEFER_BLOCKING 0x1, 0x80 ;  /* 0x0042000000007b1d */ /* 0x010fec0000010000 */
        /* <DEDUP_REMOVED lines=8> */
[----:B------:R-:W4:Y:S08]  /*12730*/  S2UR UR11, SR_CTAID.Y ;  /* 0x00000000000b79c3 */ /* 0x000f300000002600 */
[----:B----4-:R4:W-:Y:S01]  /*12740*/  UTMASTG.4D [UR8], [UR4] ;  /* 0x00000008040073b5 */ /* 0x0109e20008018000 */
[----:B------:R0:W-:Y:S01]  /*12750*/  UTMACMDFLUSH ;  /* 0x00000000000079b7 */ /* 0x0001e20000000000 */
[----:B----4-:R-:W-:-:S04]  /*12760*/  DEPBAR.LE SB0, 0x1 ;  /* 0x000080400000791a */ /* 0x010fc80000000000 */
.L_x_62:
[----:B------:R-:W-:Y:S05]  /*12770*/  BSYNC B0 ;  /* 0x0000000000007941 */ /* 0x000fea0003800000 */
.L_x_61:
        /* <DEDUP_REMOVED lines=17> */
[----:B-----5:R-:W5:Y:S02]  /*12890*/  FENCE.VIEW.ASYNC.S ;  /* 0x00000000000073c6 */ /* 0x020f640000000000 */
[----:B-----5:R-:W-:Y:S06]  /*128a0*/  BAR.SYNC.DEFER_BLOCKING 0x1, 0x80 ;  /* 0x0042000000007b1d */ /* 0x020fec0000010000 */
[----:B------:R-:W-:Y:S05]  /*128b0*/  @P1 BRA `(.L_x_64) ;  /* 0x0000000000301947 */ /* 0x000fea0003800000 */
[----:B------:R-:W-:Y:S01]  /*128c0*/  S2UR UR12, SR_CTAID.Z ;  /* 0x00000000000c79c3 */ /* 0x000fe20000002700 */
[----:B------:R-:W-:Y:S01]  /*128d0*/  R2UR UR8, R37 ;  /* 0x00000000250872ca */ /* 0x000fe200000e0000 */
[----:B------:R-:W-:Y:S01]  /*128e0*/  ULDC.64 UR4, c[0x0][0x198] ;  /* 0x0000660000047ab9 */ /* 0x000fe20000000a00 */
[----:B------:R-:W-:Y:S01]  /*128f0*/  UMOV UR9, 0xa0 ;  /* 0x000000a000097882 */ /* 0x000fe20000000000 */
[----:B------:R-:W-:Y:S01]  /*12900*/  UIADD3 UR4, UP0, UR4, 0x670, URZ ;  /* 0x0000067004047890 */ /* 0x000fe2000ff1e03f */
[----:B------:R-:W-:-:S03]  /*12910*/  UMOV UR10, UR42 ;  /* 0x0000002a000a7c82 */ /* 0x000fc60008000000 */
[----:B------:R-:W5:Y:S01]  /*12920*/  S2UR UR11, SR_CTAID.Y ;  /* 0x00000000000b79c3 */ /* 0x000f620000002600 */
[----:B------:R-:W-:-:S05]  /*12930*/  UIADD3.X UR5, URZ, UR5, URZ, UP0, !UPT ;  /* 0x000000053f057290 */ /* 0x000fca00087fe43f */
[----:B------:R-:W-:-:S09]  /*12940*/  UIADD3 UR8, UR8, 0x1000, URZ ;  /* 0x0000100008087890 */ /* 0x000fd2000fffe03f */
[----:B-----5:R1:W-:Y:S01]  /*12950*/  UTMASTG.4D [UR8], [UR4] ;  /* 0x00000008040073b5 */ /* 0x0203e20008018000 */
[----:B------:R0:W-:Y:S01]  /*12960*/  UTMACMDFLUSH ;  /* 0x00000000000079b7 */ /* 0x0001e20000000000 */
[----:B-1----:R-:W-:-:S04]  /*12970*/  DEPBAR.LE SB0, 0x1 ;  /* 0x000080400000791a */ /* 0x002fc80000000000 */
.L_x_64:
[----:B------:R-:W-:Y:S05]  /*12980*/  BSYNC B0 ;  /* 0x0000000000007941 */ /* 0x000fea0003800000 */
.L_x_63:
[----:B------:R-:W-:Y:S06]  /*12990*/  BAR.SYNC.DEFER_BLOCKING 0x1, 0x80 ;  /* 0x0042000000007b1d */ /* 0x000fec0000010000 */
[----:B------:R-:W-:Y:S01]  /*129a0*/  BSSY B0, `(.L_x_65) ;  /* 0x0000015000007945 */ /* 0x000fe20003800000 */
[----:B------:R1:W-:Y:S04]  /*129b0*/  STSM.16.M88.4 [R3], R152 ;  /* 0x0000009803007844 */ /* 0x0003e80000000200 */
        /* <DEDUP_REMOVED lines=16> */
[----:B------:R-:W5:Y:S08]  /*12ac0*/  S2UR UR11, SR_CTAID.Y ;  /* 0x00000000000b79c3 */ /* 0x000f700000002600 */
[----:B-----5:R1:W-:Y:S02]  /*12ad0*/  UTMASTG.4D [UR8], [UR4] ;  /* 0x00000008040073b5 */ /* 0x0203e40008018000 */
[----:B-1----:R0:W-:Y:S02]  /*12ae0*/  UTMACMDFLUSH ;  /* 0x00000000000079b7 */ /* 0x0021e40000000000 */
.L_x_66:
[----:B------:R-:W-:Y:S05]  /*12af0*/  BSYNC B0 ;  /* 0x0000000000007941 */ /* 0x000fea0003800000 */
.L_x_65:
[----:B------:R-:W-:Y:S01]  /*12b00*/  R2UR UR4, R47 ;  /* 0x000000002f0472ca */ /* 0x000fe200000e0000 */
[----:B------:R-:W-:-:S04]  /*12b10*/  DEPBAR.LE SB0, 0x0 ;  /* 0x000080000000791a */ /* 0x000fc80000000000 */
[----:B------:R-:W-:-:S08]  /*12b20*/  R2UR UR5, R45 ;  /* 0x000000002d0572ca */ /* 0x000fd000000e0000 */
[----:B------:R-:W-:-:S04]  /*12b30*/  UIADD3 UR4, UR4, -0x1, URZ ;  /* 0xffffffff04047890 */ /* 0x000fc8000fffe03f */
[----:B------:R-:W-:-:S04]  /*12b40*/  USHF.L.U32 UR4, UR4, 0x3, URZ ;  /* 0x0000000304047899 */ /* 0x000fc8000800063f */
[----:B------:R-:W-:-:S04]  /*12b50*/  ULOP3.LUT UR4, UR4, 0x8, URZ, 0xe2, !UPT ;  /* 0x0000000804047892 */ /* 0x000fc8000f8ee23f */
[----:B------:R-:W-:-:S06]  /*12b60*/  ULOP3.LUT UR4, UR4, 0x18, URZ, 0x3c, !UPT ;  /* 0x0000001804047892 */ /* 0x000fcc000f8e3c3f */
[----:B-1-3--:R-:W-:-:S04]  /*12b70*/  MOV R0, UR4 ;  /* 0x0000000400007c02 */ /* 0x00afc80008000f00 */
[----:B------:R-:W-:Y:S01]  /*12b80*/  SYNCS.ARRIVE.TRANS64.A1T0 RZ, [R0+UR5+0x9a090], RZ ;  /* 0x09a090ff00ff79a7 */ /* 0x000fe20008100005 */
[----:B------:R-:W-:Y:S05]  /*12b90*/  EXIT ;  /* 0x000000000000794d */ /* 0x000fea0003800000 */
.L_x_6:
[----:B------:R-:W-:-:S08]  /*12ba0*/  UISETP.NE.AND UP0, UPT, UR6, 0x1, UPT ;  /* 0x000000010600788c */ /* 0x000fd0000bf05270 */
[----:B------:R-:W1:-:S00]  /*12bb0*/  USETMAXREG.DEALLOC.CTAPOOL 0x18 ;  /* 0x00000018000079c8 */ /* 0x000e4000080e0500 */
[----:B------:R-:W-:-:S13]  /*12bc0*/  PLOP3.LUT P0, PT, PT, PT, UP0, 0x80, 0x0 ;  /* 0x000000000000781c */ /* 0x000fda0003f0f008 */
[----:B------:R-:W-:Y:S05]  /*12bd0*/  @P0 EXIT ;  /* 0x000000000000094d */ /* 0x000fea0003800000 */
[----:B------:R-:W2:Y:S01]  /*12be0*/  S2UR UR11, SR_CTAID.X ;  /* 0x00000000000b79c3 */ /* 0x000ea20000002500 */
[----:B------:R-:W-:Y:S01]  /*12bf0*/  ELECT P3, URZ, PT ;  /* 0x00000000003f782f */ /* 0x000fe20003860000 */
[----:B------:R-:W-:Y:S01]  /*12c00*/  BSSY B0, `(.L_x_67) ;  /* 0x0000049000007945 */ /* 0x000fe20003800000 */
[----:B-1----:R-:W-:Y:S02]  /*12c10*/  MOV R0, RZ ;  /* 0x000000ff00007202 */ /* 0x002fe40000000f00 */
[----:B------:R-:W-:Y:S02]  /*12c20*/  MOV R7, RZ ;  /* 0x000000ff00077202 */ /* 0x000fe40000000f00 */
[----:B------:R-:W-:Y:S01]  /*12c30*/  MOV R3, RZ ;  /* 0x000000ff00037202 */ /* 0x000fe20000000f00 */
[----:B------:R-:W1:Y:S08]  /*12c40*/  S2UR UR60, SR_CTAID.Y ;  /* 0x00000000003c79c3 */ /* 0x000e700000002600 */
[----:B------:R-:W3:Y:S01]  /*12c50*/  S2UR UR61, SR_CTAID.Z ;  /* 0x00000000003d79c3 */ /* 0x000ee20000002700 */
[----:B--2---:R-:W-:Y:S01]  /*12c60*/  USHF.L.U32 UR11, UR11, 0x7, URZ ;  /* 0x000000070b0b7899 */ /* 0x004fe2000800063f */
[----:B------:R-:W-:Y:S11]  /*12c70*/  @!P3 BRA `(.L_x_68) ;  /* 0x000000040004b947 */ /* 0x000ff60003800000 */
[----:B------:R-:W2:Y:S01]  /*12c80*/  S2R R3, SR_CgaCtaId ;  /* 0x0000000000037919 */ /* 0x000ea20000008800 */
[----:B------:R-:W-:Y:S02]  /*12c90*/  MOV R2, 0x400 ;  /* 0x0000040000027802 */ /* 0x000fe40000000f00 */
[----:B------:R-:W-:Y:S02]  /*12ca0*/  MOV R4, 0x1 ;  /* 0x0000000100047802 */ /* 0x000fe40000000f00 */
[----:B--2---:R-:W-:Y:S02]  /*12cb0*/  LEA R3, R3, R2, 0x18 ;  /* 0x0000000203037211 */ /* 0x004fe400078ec0ff */
[----:B------:R-:W-:-:S04]  /*12cc0*/  SHF.L.U32 R2, R4, 0x1f, RZ ;  /* 0x0000001f04027819 */ /* 0x000fc800000006ff */
[----:B------:R-:W2:Y:S02]  /*12cd0*/  SYNCS.PHASECHK.TRANS64.TRYWAIT P0, [R3+URZ+0x9a060], R2 ;  /* 0x09a06002030075a7 */ /* 0x000ea4000800017f */
[----:B--2---:R-:W-:Y:S05]  /*12ce0*/  @!P0 BRA `(.L_x_69) ;  /* 0x0000001c00e88947 */ /* 0x004fea0003800000 */
.L_x_105:
[----:B------:R-:W-:Y:S01]  /*12cf0*/  ULOP3.LUT UR4, UR7, 0x2, URZ, 0xfc, !UPT ;  /* 0x0000000207047892 */ /* 0x000fe2000f8efc3f */
[----:B--2---:R-:W-:-:S03]  /*12d00*/  @P2 MOV R2, 0x7000 ;  /* 0x0000700000022802 */ /* 0x004fc60000000f00 */
[----:B------:R-:W-:Y:S01]  /*12d10*/  UPRMT UR4, UR4, 0x9910, URZ ;  /* 0x0000991004047896 */ /* 0x000fe2000800003f */
[----:B------:R2:W-:Y:S03]  /*12d20*/  @P2 SYNCS.ARRIVE.TRANS64 RZ, [R3+URZ+0x9a050], R2 ;  /* 0x09a0500203ff29a7 */ /* 0x0005e6000800003f */
[----:B------:R-:W-:-:S06]  /*12d30*/  UISETP.NE.AND UP0, UPT, UR4, 0x2, UPT ;  /* 0x000000020400788c */ /* 0x000fcc000bf05270 */
[----:B------:R-:W-:-:S13]  /*12d40*/  PLOP3.LUT P0, PT, PT, PT, UP0, 0x80, 0x0 ;  /* 0x000000000000781c */ /* 0x000fda0003f0f008 */
[----:B--2---:R-:W-:Y:S05]  /*12d50*/  @P0 BRA `(.L_x_70) ;  /* 0x0000000000040947 */ /* 0x004fea0003800000 */
[----:B-1-3--:R-:W-:Y:S01]  /*12d60*/  BPT.TRAP 0x1 ;  /* 0x000000040000795c */ /* 0x00afe20000300000 */
.L_x_70:
[----:B------:R-:W-:-:S04]  /*12d70*/  LOP3.LUT P0, RZ, R6, 0x1f, RZ, 0xc0, !PT ;  /* 0x0000001f06ff7812 */ /* 0x000fc8000780c0ff */
[----:B------:R-:W-:-:S13]  /*12d80*/  PLOP3.LUT P0, PT, P0, P2, PT, 0x2a, 0x0 ;  /* 0x000000000000781c */ /* 0x000fda0000704572 */
[----:B------:R-:W-:Y:S05]  /*12d90*/  @P0 BRA `(.L_x_71) ;  /* 0x0000000000040947 */ /* 0x000fea0003800000 */
[----:B-1-3--:R-:W-:Y:S01]  /*12da0*/  BPT.TRAP 0x1 ;  /* 0x000000040000795c */ /* 0x00afe20000300000 */
.L_x_71:
[----:B------:R-:W-:Y:S01]  /*12db0*/  R2UR UR8, R3 ;  /* 0x00000000030872ca */ /* 0x000fe200000e0000 */
[----:B------:R-:W-:Y:S01]  /*12dc0*/  ULDC.64 UR4, c[0x0][0x198] ;  /* 0x0000660000047ab9 */ /* 0x000fe20000000a00 */
[----:B------:R-:W-:Y:S01]  /*12dd0*/  UMOV UR14, 0x0 ;  /* 0x00000000000e7882 */ /* 0x000fe20000000000 */
[----:B------:R-:W-:Y:S01]  /*12de0*/  UIADD3 UR4, UP0, UR4, 0xf0, URZ ;  /* 0x000000f004047890 */ /* 0x000fe2000ff1e03f */
[----:B------:R-:W-:Y:S01]  /*12df0*/  MOV R7, 0x40 ;  /* 0x0000004000077802 */ /* 0x000fe20000000f00 */
[----:B------:R-:W-:Y:S01]  /*12e00*/  UMOV UR15, 0x10000000 ;  /* 0x10000000000f7882 */ /* 0x000fe20000000000 */
[----:B------:R-:W-:Y:S01]  /*12e10*/  UMOV UR10, URZ ;  /* 0x0000003f000a7c82 */ /* 0x000fe20008000000 */
[----:B------:R-:W-:Y:S01]  /*12e20*/  UIADD3.X UR5, URZ, UR5, URZ, UP0, !UPT ;  /* 0x000000053f057290 */ /* 0x000fe200087fe43f */
[----:B------:R-:W-:Y:S01]  /*12e30*/  MOV R3, 0x1 ;  /* 0x0000000100037802 */ /* 0x000fe20000000f00 */
[----:B-1----:R-:W-:Y:S01]  /*12e40*/  UMOV UR12, UR60 ;  /* 0x0000003c000c7c82 */ /* 0x002fe20008000000 */
[----:B---3--:R-:W-:Y:S01]  /*12e50*/  UMOV UR13, UR61 ;  /* 0x0000003d000d7c82 */ /* 0x008fe20008000000 */
[----:B------:R-:W-:Y:S01]  /*12e60*/  UMOV UR18, 0x20 ;  /* 0x0000002000127882 */ /* 0x000fe20000000000 */
[----:B------:R-:W-:Y:S01]  /*12e70*/  UMOV UR19, UR11 ;  /* 0x0000000b00137c82 */ /* 0x000fe20008000000 */
[----:B------:R-:W-:-:S02]  /*12e80*/  UIADD3 UR9, UR8, 0x9a050, URZ ;  /* 0x0009a05008097890 */ /* 0x000fc4000fffe03f */
[----:B------:R-:W-:Y:S01]  /*12e90*/  UIADD3 UR16, UR8, 0x1000, URZ ;  /* 0x0000100008107890 */ /* 0x000fe2000fffe03f */
[----:B------:R-:W-:Y:S01]  /*12ea0*/  UMOV UR20, UR60 ;  /* 0x0000003c00147c82 */ /* 0x000fe20008000000 */
[----:B------:R-:W-:Y:S01]  /*12eb0*/  UMOV UR21, UR61 ;  /* 0x0000003d00157c82 */ /* 0x000fe20008000000 */
[----:B------:R-:W-:Y:S02]  /*12ec0*/  UIADD3 UR56, UR8, 0x2000, URZ ;  /* 0x0000200008387890 */ /* 0x000fe4000fffe03f */
[----:B------:R-:W-:Y:S02]  /*12ed0*/  UMOV UR17, UR9 ;  /* 0x0000000900117c82 */ /* 0x000fe40008000000 */
[----:B------:R1:W-:Y:S01]  /*12ee0*/  UTMALDG.4D [UR8], [UR4], desc[UR14] ;  /* 0x00000e08040075b4 */ /* 0x0003e20008019000 */
[----:B------:R-:W-:Y:S02]  /*12ef0*/  UIADD3 UR32, UR8, 0x3000, URZ ;  /* 0x0000300008207890 */ /* 0x000fe4000fffe03f */
[----:B------:R-:W-:Y:S01]  /*12f00*/  UIADD3 UR24, UR8, 0x4000, URZ ;  /* 0x0000400008187890 */ /* 0x000fe2000fffe03f */
[----:B------:R-:W-:Y:S01]  /*12f10*/  UMOV UR58, 0x40 ;  /* 0x00000040003a7882 */ /* 0x000fe20000000000 */
[----:B------:R-:W-:Y:S01]  /*12f20*/  UMOV UR59, UR11 ;  /* 0x0000000b003b7c82 */ /* 0x000fe20008000000 */
[----:B------:R-:W-:Y:S01]  /*12f30*/  UMOV UR57, UR9 ;  /* 0x0000000900397c82 */ /* 0x000fe20008000000 */
[----:B------:R2:W-:Y:S01]  /*12f40*/  UTMALDG.4D [UR16], [UR4], desc[UR14] ;  /* 0x00000e10040075b4 */ /* 0x0005e20008019000 */
[----:B------:R-:W-:Y:S01]  /*12f50*/  UMOV UR34, 0x60 ;  /* 0x0000006000227882 */ /* 0x000fe20000000000 */
[----:B------:R-:W-:Y:S01]  /*12f60*/  UMOV UR35, UR11 ;  /* 0x0000000b00237c82 */ /* 0x000fe20008000000 */
[----:B------:R-:W-:Y:S01]  /*12f70*/  UMOV UR36, UR60 ;  /* 0x0000003c00247c82 */ /* 0x000fe20008000000 */
[----:B------:R-:W-:Y:S01]  /*12f80*/  UMOV UR37, UR61 ;  /* 0x0000003d00257c82 */ /* 0x000fe20008000000 */
[----:B------:R-:W-:Y:S01]  /*12f90*/  UMOV UR33, UR9 ;  /* 0x0000000900217c82 */ /* 0x000fe20008000000 */
[----:B------:R-:W-:Y:S01]  /*12fa0*/  UMOV UR26, 0x80 ;  /* 0x00000080001a7882 */ /* 0x000fe20000000000 */
[----:B------:R-:W-:Y:S01]  /*12fb0*/  UMOV UR27, UR11 ;  /* 0x0000000b001b7c82 */ /* 0x000fe20008000000 */
[----:B------:R-:W-:Y:S01]  /*12fc0*/  UMOV UR28, UR60 ;  /* 0x0000003c001c7c82 */ /* 0x000fe20008000000 */
[----:B------:R4:W-:Y:S01]  /*12fd0*/  UTMALDG.4D [UR56], [UR4], desc[UR14] ;  /* 0x00000e38040075b4 */ /* 0x0009e20008019000 */
[----:B------:R-:W-:Y:S01]  /*12fe0*/  UMOV UR29, UR61 ;  /* 0x0000003d001d7c82 */ /* 0x000fe20008000000 */
[----:B------:R-:W-:Y:S01]  /*12ff0*/  UMOV UR25, UR9 ;  /* 0x0000000900197c82 */ /* 0x000fe20008000000 */
[----:B------:R4:W-:Y:S01]  /*13000*/  UTMALDG.4D [UR32], [UR4], desc[UR14] ;  /* 0x00000e20040075b4 */ /* 0x0009e20008019000 */
[----:B-1----:R-:W-:Y:S01]  /*13010*/  UMOV UR10, 0xc0 ;  /* 0x000000c0000a7882 */ /* 0x002fe20000000000 */
[----:B------:R4:W-:Y:S01]  /*13020*/  UTMALDG.4D [UR24], [UR4], desc[UR14] ;  /* 0x00000e18040075b4 */ /* 0x0009e20008019000 */
[----:B--2---:R-:W-:-:S02]  /*13030*/  UIADD3 UR16, UR8, 0x5000, URZ ;  /* 0x0000500008107890 */ /* 0x004fc4000fffe03f */
[----:B------:R-:W-:Y:S01]  /*13040*/  UIADD3 UR8, UR8, 0x6000, URZ ;  /* 0x0000600008087890 */ /* 0x000fe2000fffe03f */
[----:B------:R-:W-:-:S06]  /*13050*/  UMOV UR18, 0xa0 ;  /* 0x000000a000127882 */ /* 0x000fcc0000000000 */
[----:B------:R4:W-:Y:S02]  /*13060*/  UTMALDG.4D [UR16], [UR4], desc[UR14] ;  /* 0x00000e10040075b4 */ /* 0x0009e40008019000 */
[----:B------:R4:W-:Y:S02]  /*13070*/  UTMALDG.4D [UR8], [UR4], desc[UR14] ;  /* 0x00000e08040075b4 */ /* 0x0009e40008019000 */
[----:B----4-:R-:W-:Y:S01]  /*13080*/  NOP ;  /* 0x0000000000007918 */ /* 0x010fe20000000000 */
.L_x_68:
[----:B-1-3--:R-:W-:Y:S05]  /*13090*/  BSYNC B0 ;  /* 0x0000000000007941 */ /* 0x00afea0003800000 */
.L_x_67:
[----:B------:R-:W1:Y:S01]  /*130a0*/  LDC R2, c[0x0][0x28c] ;  /* 0x0000a300ff027b82 */ /* 0x000e620000000800 */
[----:B------:R-:W-:Y:S01]  /*130b0*/  BSSY B0, `(.L_x_72) ;  /* 0x0000049000007945 */ /* 0x000fe20003800000 */
[----:B-1----:R-:W-:-:S13]  /*130c0*/  ISETP.GT.AND P4, PT, R2, RZ, P3 ;  /* 0x000000ff0200720c */ /* 0x002fda0001f84270 */
[----:B------:R-:W-:Y:S05]  /*130d0*/  @!P4 BRA `(.L_x_73) ;  /* 0x000000040018c947 */ /* 0x000fea0003800000 */
[----:B------:R-:W1:Y:S01]  /*130e0*/  S2R R5, SR_CgaCtaId ;  /* 0x0000000000057919 */ /* 0x000e620000008800 */
[----:B------:R-:W-:-:S04]  /*130f0*/  MOV R0, 0x400 ;  /* 0x0000040000007802 */ /* 0x000fc80000000f00 */
[----:B-1----:R-:W-:Y:S02]  /*13100*/  LEA R5, R5, R0, 0x18 ;  /* 0x0000000005057211 */ /* 0x002fe400078ec0ff */
[----:B------:R-:W-:-:S04]  /*13110*/  MOV R0, 0x1 ;  /* 0x0000000100007802 */ /* 0x000fc80000000f00 */
[----:B------:R-:W-:-:S04]  /*13120*/  SHF.L.U32 R0, R0, 0x1f, RZ ;  /* 0x0000001f00007819 */ /* 0x000fc800000006ff */
[----:B------:R-:W1:Y:S02]  /*13130*/  SYNCS.PHASECHK.TRANS64.TRYWAIT P0, [R5+URZ+0x9a028], R0 ;  /* 0x09a02800050075a7 */ /* 0x000e64000800017f */
[----:B-1----:R-:W-:Y:S05]  /*13140*/  @!P0 BRA `(.L_x_74) ;  /* 0x0000001800e48947 */ /* 0x002fea0003800000 */
.L_x_106:
[----:B------:R-:W-:Y:S01]  /*13150*/  ULOP3.LUT UR4, UR7, 0x2, URZ, 0xfc, !UPT ;  /* 0x0000000207047892 */ /* 0x000fe2000f8efc3f */
[----:B-1----:R-:W-:-:S03]  /*13160*/  @P2 MOV R0, 0x1c000 ;  /* 0x0001c00000002802 */ /* 0x002fc60000000f00 */
[----:B------:R-:W-:Y:S01]  /*13170*/  UPRMT UR4, UR4, 0x9910, URZ ;  /* 0x0000991004047896 */ /* 0x000fe2000800003f */
[----:B------:R1:W-:Y:S03]  /*13180*/  @P2 SYNCS.ARRIVE.TRANS64 RZ, [R5+URZ+0x9a000], R0 ;  /* 0x09a0000005ff29a7 */ /* 0x0003e6000800003f */
[----:B------:R-:W-:-:S06]  /*13190*/  UISETP.NE.AND UP0, UPT, UR4, 0x2, UPT ;  /* 0x000000020400788c */ /* 0x000fcc000bf05270 */
[----:B------:R-:W-:-:S13]  /*131a0*/  PLOP3.LUT P0, PT, PT, PT, UP0, 0x80, 0x0 ;  /* 0x000000000000781c */ /* 0x000fda0003f0f008 */
[----:B-1----:R-:W-:Y:S05]  /*131b0*/  @P0 BRA `(.L_x_75) ;  /* 0x0000000000040947 */ /* 0x002fea0003800000 */
[----:B------:R-:W-:Y:S01]  /*131c0*/  BPT.TRAP 0x1 ;  /* 0x000000040000795c */ /* 0x000fe20000300000 */
.L_x_75:
[----:B------:R-:W-:-:S04]  /*131d0*/  LOP3.LUT P0, RZ, R6, 0x1f, RZ, 0xc0, !PT ;  /* 0x0000001f06ff7812 */ /* 0x000fc8000780c0ff */
[----:B------:R-:W-:-:S13]  /*131e0*/  PLOP3.LUT P0, PT, P0, P2, PT, 0x2a, 0x0 ;  /* 0x000000000000781c */ /* 0x000fda0000704572 */
[----:B------:R-:W-:Y:S05]  /*131f0*/  @P0 BRA `(.L_x_76) ;  /* 0x0000000000040947 */ /* 0x000fea0003800000 */
[----:B------:R-:W-:Y:S01]  /*13200*/  BPT.TRAP 0x1 ;  /* 0x000000040000795c */ /* 0x000fe20000300000 */
.L_x_76:
        /* <DEDUP_REMOVED lines=8> */
[----:B------:R-:W-:Y:S01]  /*13290*/  UMOV UR19, URZ ;  /* 0x0000003f00137c82 */ /* 0x000fe20008000000 */
[----:B------:R-:W-:Y:S01]  /*132a0*/  UMOV UR20, UR60 ;  /* 0x0000003c00147c82 */ /* 0x000fe20008000000 */
[----:B------:R-:W-:Y:S01]  /*132b0*/  UMOV UR21, UR61 ;  /* 0x0000003d00157c82 */ /* 0x000fe20008000000 */
[----:B------:R-:W-:-:S02]  /*132c0*/  UMOV UR58, 0x20 ;  /* 0x00000020003a7882 */ /* 0x000fc40000000000 */
[----:B------:R-:W-:Y:S02]  /*132d0*/  UIADD3 UR16, UR6, 0xe000, URZ ;  /* 0x0000e00006107890 */ /* 0x000fe4000fffe03f */
[----:B------:R-:W-:Y:S02]  /*132e0*/  UIADD3 UR17, UR6, 0x9a000, URZ ;  /* 0x0009a00006117890 */ /* 0x000fe4000fffe03f */
[----:B------:R-:W-:Y:S02]  /*132f0*/  UIADD3 UR56, UR6, 0x12000, URZ ;  /* 0x0001200006387890 */ /* 0x000fe4000fffe03f */
[----:B------:R-:W-:Y:S02]  /*13300*/  UIADD3 UR48, UR6, 0x16000, URZ ;  /* 0x0001600006307890 */ /* 0x000fe4000fffe03f */
[----:B------:R-:W-:Y:S02]  /*13310*/  UIADD3 UR40, UR6, 0x1a000, URZ ;  /* 0x0001a00006287890 */ /* 0x000fe4000fffe03f */
[----:B------:R-:W-:Y:S01]  /*13320*/  UIADD3 UR32, UR6, 0x1e000, URZ ;  /* 0x0001e00006207890 */ /* 0x000fe2000fffe03f */
[----:B------:R1:W-:Y:S01]  /*13330*/  UTMALDG.4D [UR16], [UR4], desc[UR8] ;  /* 0x00000810040075b4 */ /* 0x0003e20008019000 */
[----:B------:R-:W-:Y:S01]  /*13340*/  UIADD3 UR24, UR6, 0x22000, URZ ;  /* 0x0002200006187890 */ /* 0x000fe2000fffe03f */
[----:B------:R-:W-:Y:S01]  /*13350*/  UMOV UR59, UR19 ;  /* 0x00000013003b7c82 */ /* 0x000fe20008000000 */
[----:B------:R-:W-:Y:S01]  /*13360*/  UMOV UR57, UR17 ;  /* 0x0000001100397c82 */ /* 0x000fe20008000000 */
        /* <DEDUP_REMOVED lines=11> */
[----:B------:R-:W-:Y:S01]  /*13420*/  UMOV UR34, 0x80 ;  /* 0x0000008000227882 */ /* 0x000fe20000000000 */
[----:B------:R-:W-:Y:S01]  /*13430*/  UMOV UR36, UR60 ;  /* 0x0000003c00247c82 */ /* 0x000fe20008000000 */
[----:B------:R-:W-:Y:S01]  /*13440*/  UMOV UR37, UR61 ;  /* 0x0000003d00257c82 */ /* 0x000fe20008000000 */
[----:B------:R-:W-:Y:S01]  /*13450*/  UMOV UR35, UR19 ;  /* 0x0000001300237c82 */ /* 0x000fe20008000000 */
[----:B------:R-:W-:Y:S01]  /*13460*/  UMOV UR33, UR17 ;  /* 0x0000001100217c82 */ /* 0x000fe20008000000 */
[----:B------:R2:W-:Y:S01]  /*13470*/  UTMALDG.4D [UR48], [UR4], desc[UR8] ;  /* 0x00000830040075b4 */ /* 0x0005e20008019000 */
[----:B------:R-:W-:Y:S01]  /*13480*/  UMOV UR26, 0xa0 ;  /* 0x000000a0001a7882 */ /* 0x000fe20000000000 */
[----:B------:R-:W-:Y:S01]  /*13490*/  UMOV UR28, UR60 ;  /* 0x0000003c001c7c82 */ /* 0x000fe20008000000 */
[----:B------:R-:W-:Y:S01]  /*134a0*/  UMOV UR29, UR61 ;  /* 0x0000003d001d7c82 */ /* 0x000fe20008000000 */
[----:B------:R-:W-:Y:S01]  /*134b0*/  UMOV UR27, UR19 ;  /* 0x00000013001b7c82 */ /* 0x000fe20008000000 */
[----:B-1----:R-:W-:Y:S01]  /*134c0*/  UIADD3 UR16, UR6, 0x26000, URZ ;  /* 0x0002600006107890 */ /* 0x002fe2000fffe03f */
[----:B------:R-:W-:Y:S01]  /*134d0*/  UMOV UR25, UR17 ;  /* 0x0000001100197c82 */ /* 0x000fe20008000000 */
[----:B------:R2:W-:Y:S01]  /*134e0*/  UTMALDG.4D [UR40], [UR4], desc[UR8] ;  /* 0x00000828040075b4 */ /* 0x0005e20008019000 */
[----:B------:R-:W-:Y:S01]  /*134f0*/  UMOV UR18, 0xc0 ;  /* 0x000000c000127882 */ /* 0x000fe20000000000 */
[----:B------:R2:W-:Y:S01]  /*13500*/  UTMALDG.4D [UR32], [UR4], desc[UR8] ;  /* 0x00000820040075b4 */ /* 0x0005e20008019000 */
[----:B------:R2:W-:Y:S04]  /*13510*/  UTMALDG.4D [UR24], [UR4], desc[UR8] ;  /* 0x00000818040075b4 */ /* 0x0005e80008019000 */
[----:B------:R2:W-:Y:S02]  /*13520*/  UTMALDG.4D [UR16], [UR4], desc[UR8] ;  /* 0x00000810040075b4 */ /* 0x0005e40008019000 */
[----:B--2---:R-:W-:Y:S01]  /*13530*/  NOP ;  /* 0x0000000000007918 */ /* 0x004fe20000000000 */
.L_x_73:
[----:B------:R-:W-:Y:S05]  /*13540*/  BSYNC B0 ;  /* 0x0000000000007941 */ /* 0x000fea0003800000 */
.L_x_72:
[----:B------:R-:W-:Y:S04]  /*13550*/  BSSY B0, `(.L_x_77) ;  /* 0x000004b000007945 */ /* 0x000fe80003800000 */
[----:B------:R-:W-:Y:S05]  /*13560*/  @!P3 BRA `(.L_x_78) ;  /* 0x000000040024b947 */ /* 0x000fea0003800000 */
[----:B------:R-:W1:Y:S01]  /*13570*/  S2R R5, SR_CgaCtaId ;  /* 0x0000000000057919 */ /* 0x000e620000008800 */
[----:B------:R-:W-:-:S04]  /*13580*/  MOV R4, 0x400 ;  /* 0x0000040000047802 */ /* 0x000fc80000000f00 */
[----:B-1----:R-:W-:Y:S02]  /*13590*/  LEA R8, R5, R4, 0x18 ;  /* 0x0000000405087211 */ /* 0x002fe400078ec0ff */
[----:B------:R-:W-:Y:S02]  /*135a0*/  MOV R5, 0x1 ;  /* 0x0000000100057802 */ /* 0x000fe40000000f00 */
[----:B------:R-:W-:Y:S02]  /*135b0*/  LEA R4, R3, R8, 0x3 ;  /* 0x0000000803047211 */ /* 0x000fe400078e18ff */
[----:B------:R-:W-:-:S04]  /*135c0*/  SHF.L.U32 R5, R5, 0x1f, RZ ;  /* 0x0000001f05057819 */ /* 0x000fc800000006ff */
[----:B------:R-:W1:Y:S02]  /*135d0*/  SYNCS.PHASECHK.TRANS64.TRYWAIT P0, [R4+URZ+0x9a060], R5 ;  /* 0x09a06005040075a7 */ /* 0x000e64000800017f */
[----:B-1----:R-:W-:Y:S05]  /*135e0*/  @!P0 BRA `(.L_x_79) ;  /* 0x0000001400d08947 */ /* 0x002fea0003800000 */
.L_x_107:
        /* <DEDUP_REMOVED lines=8> */
.L_x_80:
[----:B------:R-:W-:-:S04]  /*13670*/  LOP3.LUT P0, RZ, R6, 0x1f, RZ, 0xc0, !PT ;  /* 0x0000001f06ff7812 */ /* 0x000fc8000780c0ff */
[----:B------:R-:W-:-:S13]  /*13680*/  PLOP3.LUT P0, PT, P0, P2, PT, 0x2a, 0x0 ;  /* 0x000000000000781c */ /* 0x000fda0000704572 */
[----:B------:R-:W-:Y:S05]  /*13690*/  @P0 BRA `(.L_x_81) ;  /* 0x0000000000040947 */ /* 0x000fea0003800000 */
[----:B------:R-:W-:Y:S01]  /*136a0*/  BPT.TRAP 0x1 ;  /* 0x000000040000795c */ /* 0x000fe20000300000 */
.L_x_81:
[----:B------:R-:W-:Y:S01]  /*136b0*/  R2UR UR48, R3 ;  /* 0x00000000033072ca */ /* 0x000fe200000e0000 */
[----:B------:R-:W-:Y:S01]  /*136c0*/  ULDC.64 UR8, c[0x0][0x198] ;  /* 0x0000660000087ab9 */ /* 0x000fe20000000a00 */
[----:B------:R-:W-:Y:S01]  /*136d0*/  R2UR UR6, R8 ;  /* 0x00000000080672ca */ /* 0x000fe200000e0000 */
[----:B------:R-:W-:Y:S01]  /*136e0*/  UIADD3 UR8, UP0, UR8, 0xf0, URZ ;  /* 0x000000f008087890 */ /* 0x000fe2000ff1e03f */
[----:B------:R-:W-:Y:S01]  /*136f0*/  R2UR UR51, R7 ;  /* 0x00000000073372ca */ /* 0x000fe200000e0000 */
[----:B------:R-:W-:Y:S01]  /*13700*/  UMOV UR4, 0x0 ;  /* 0x0000000000047882 */ /* 0x000fe20000000000 */
[----:B------:R-:W-:Y:S01]  /*13710*/  R2UR UR49, R4 ;  /* 0x00000000043172ca */ /* 0x000fe200000e0000 */
[----:B------:R-:W-:Y:S01]  /*13720*/  UIADD3.X UR9, URZ, UR9, URZ, UP0, !UPT ;  /* 0x000000093f097290 */ /* 0x000fe200087fe43f */
[----:B------:R-:W-:Y:S01]  /*13730*/  UMOV UR5, 0x10000000 ;  /* 0x1000000000057882 */ /* 0x000fe20000000000 */
[----:B------:R-:W-:Y:S01]  /*13740*/  UMOV UR50, URZ ;  /* 0x0000003f00327c82 */ /* 0x000fe20008000000 */
[----:B------:R-:W-:Y:S01]  /*13750*/  UMOV UR52, UR60 ;  /* 0x0000003c00347c82 */ /* 0x000fe20008000000 */
[----:B------:R-:W-:Y:S01]  /*13760*/  UMOV UR53, UR61 ;  /* 0x0000003d00357c82 */ /* 0x000fe20008000000 */
[----:B------:R-:W-:Y:S01]  /*13770*/  UMOV UR42, 0x20 ;  /* 0x00000020002a7882 */ /* 0x000fe20000000000 */
[----:B------:R-:W-:-:S02]  /*13780*/  UMOV UR44, UR60 ;  /* 0x0000003c002c7c82 */ /* 0x000fc40008000000 */
[----:B------:R-:W-:Y:S02]  /*13790*/  UIMAD UR48, UR48, 0x7000, UR6 ;  /* 0x00007000303078a4 */ /* 0x000fe4000f8e0206 */
[----:B------:R-:W-:Y:S02]  /*137a0*/  UIADD3 UR51, UR11, UR51, URZ ;  /* 0x000000330b337290 */ /* 0x000fe4000fffe03f */
[----:B------:R-:W-:Y:S02]  /*137b0*/  UIADD3 UR49, UR49, 0x9a050, URZ ;  /* 0x0009a05031317890 */ /* 0x000fe4000fffe03f */
[----:B------:R-:W-:Y:S02]  /*137c0*/  UIADD3 UR40, UR48, 0x1000, URZ ;  /* 0x0000100030287890 */ /* 0x000fe4000fffe03f */
[----:B------:R-:W-:Y:S01]  /*137d0*/  UIADD3 UR16, UR48, 0x2000, URZ ;  /* 0x0000200030107890 */ /* 0x000fe2000fffe03f */
[----:B------:R-:W-:Y:S02]  /*137e0*/  UMOV UR45, UR61 ;  /* 0x0000003d002d7c82 */ /* 0x000fe40008000000 */
[----:B------:R-:W-:Y:S01]  /*137f0*/  UMOV UR41, UR49 ;  /* 0x0000003100297c82 */ /* 0x000fe20008000000 */
[----:B------:R-:W-:Y:S01]  /*13800*/  UMOV UR43, UR51 ;  /* 0x00000033002b7c82 */ /* 0x000fe20008000000 */
[----:B------:R-:W-:Y:S01]  /*13810*/  UMOV UR18, 0x40 ;  /* 0x0000004000127882 */ /* 0x000fe20000000000 */
[----:B------:R-:W-:Y:S01]  /*13820*/  UMOV UR20, UR60 ;  /* 0x0000003c00147c82 */ /* 0x000fe20008000000 */
[----:B------:R-:W-:Y:S01]  /*13830*/  UMOV UR21, UR61 ;  /* 0x0000003d00157c82 */ /* 0x000fe20008000000 */
[----:B------:R-:W-:Y:S01]  /*13840*/  UMOV UR17, UR49 ;  /* 0x0000003100117c82 */ /* 0x000fe20008000000 */
[----:B------:R-:W-:Y:S01]  /*13850*/  UMOV UR19, UR51 ;  /* 0x0000003300137c82 */ /* 0x000fe20008000000 */
[----:B------:R-:W-:Y:S01]  /*13860*/  UTMALDG.4D [UR48], [UR8], desc[UR4] ;  /* 0x00000430080075b4 */ /* 0x000fe20008019000 */
[----:B------:R-:W-:-:S02]  /*13870*/  UIADD3 UR32, UR48, 0x3000, URZ ;  /* 0x0000300030207890 */ /* 0x000fc4000fffe03f */
[----:B------:R-:W-:Y:S02]  /*13880*/  UIADD3 UR56, UR48, 0x4000, URZ ;  /* 0x0000400030387890 */ /* 0x000fe4000fffe03f */
[----:B------:R-:W-:Y:S01]  /*13890*/  UIADD3 UR24, UR48, 0x5000, URZ ;  /* 0x0000500030187890 */ /* 0x000fe2000fffe03f */
[----:B------:R-:W-:Y:S01]  /*138a0*/  UMOV UR34, 0x60 ;  /* 0x0000006000227882 */ /* 0x000fe20000000000 */
[----:B------:R-:W-:Y:S01]  /*138b0*/  UTMALDG.4D [UR40], [UR8], desc[UR4] ;  /* 0x00000428080075b4 */ /* 0x000fe20008019000 */
        /* <DEDUP_REMOVED lines=13> */
[----:B------:R2:W-:Y:S01]  /*13990*/  UTMALDG.4D [UR32], [UR8], desc[UR4] ;  /* 0x00000420080075b4 */ /* 0x0005e20008019000 */
[----:B------:R2:W-:Y:S01]  /*139a0*/  UTMALDG.4D [UR56], [UR8], desc[UR4] ;  /* 0x00000438080075b4 */ /* 0x0005e20008019000 */
[----:B------:R2:W-:Y:S01]  /*139b0*/  UTMALDG.4D [UR24], [UR8], desc[UR4] ;  /* 0x00000418080075b4 */ /* 0x0005e20008019000 */
[----:B-1----:R-:W-:Y:S01]  /*139c0*/  UIADD3 UR16, UR48, 0x6000, URZ ;  /* 0x0000600030107890 */ /* 0x002fe2000fffe03f */
[----:B------:R-:W-:-:S08]  /*139d0*/  UMOV UR18, 0xc0 ;  /* 0x000000c000127882 */ /* 0x000fd00000000000 */
[----:B------:R2:W-:Y:S02]  /*139e0*/  UTMALDG.4D [UR16], [UR8], desc[UR4] ;  /* 0x00000410080075b4 */ /* 0x0005e40008019000 */
[----:B--2---:R-:W-:Y:S01]  /*139f0*/  NOP ;  /* 0x0000000000007918 */ /* 0x004fe20000000000 */
.L_x_78:
[----:B------:R-:W-:Y:S05]  /*13a00*/  BSYNC B0 ;  /* 0x0000000000007941 */ /* 0x000fea0003800000 */
.L_x_77:
[----:B------:R-:W-:Y:S01]  /*13a10*/  BSSY B0, `(.L_x_82) ;  /* 0x000004d000007945 */ /* 0x000fe20003800000 */
[----:B------:R-:W-:-:S03]  /*13a20*/  MOV R8, RZ ;  /* 0x000000ff00087202 */ /* 0x000fc60000000f00 */
        /* <DEDUP_REMOVED lines=9> */
.L_x_108:
        /* <DEDUP_REMOVED lines=8> */
.L_x_85:
[----:B------:R-:W-:-:S04]  /*13b40*/  LOP3.LUT P0, RZ, R6, 0x1f, RZ, 0xc0, !PT ;  /* 0x0000001f06ff7812 */ /* 0x000fc8000780c0ff */
[----:B------:R-:W-:-:S13]  /*13b50*/  PLOP3.LUT P0, PT, P0, P2, PT, 0x2a, 0x0 ;  /* 0x000000000000781c */ /* 0x000fda0000704572 */
[----:B------:R-:W-:Y:S05]  /*13b60*/  @P0 BRA `(.L_x_86) ;  /* 0x0000000000040947 */ /* 0x000fea0003800000 */
[----:B------:R-:W-:Y:S01]  /*13b70*/  BPT.TRAP 0x1 ;  /* 0x000000040000795c */ /* 0x000fe20000300000 */
.L_x_86:
[C---:B------:R-:W-:Y:S01]  /*13b80*/  IMAD R5, R0.reuse, 0x1c000, R5 ;  /* 0x0001c00000057824 */ /* 0x040fe200078e0205 */
[----:B------:R-:W-:Y:S01]  /*13b90*/  R2UR UR49, R3 ;  /* 0x00000000033172ca */ /* 0x000fe200000e0000 */
[----:B------:R-:W-:Y:S01]  /*13ba0*/  ULDC.64 UR4, c[0x0][0x198] ;  /* 0x0000660000047ab9 */ /* 0x000fe20000000a00 */
[----:B------:R-:W-:Y:S01]  /*13bb0*/  UMOV UR51, URZ ;  /* 0x0000003f00337c82 */ /* 0x000fe20008000000 */
[----:B------:R-:W-:Y:S01]  /*13bc0*/  UIADD3 UR4, UP0, UR4, 0x2f0, URZ ;  /* 0x000002f004047890 */ /* 0x000fe2000ff1e03f */
[----:B------:R-:W-:Y:S01]  /*13bd0*/  R2UR UR6, R5 ;  /* 0x00000000050672ca */ /* 0x000fe200000e0000 */
[----:B------:R-:W-:Y:S01]  /*13be0*/  UMOV UR8, 0x0 ;  /* 0x0000000000087882 */ /* 0x000fe20000000000 */
[----:B------:R-:W-:Y:S01]  /*13bf0*/  UMOV UR9, 0x10000000 ;  /* 0x1000000000097882 */ /* 0x000fe20000000000 */
[----:B------:R-:W-:Y:S01]  /*13c00*/  UIADD3.X UR5, URZ, UR5, URZ, UP0, !UPT ;  /* 0x000000053f057290 */ /* 0x000fe200087fe43f */
[----:B------:R-:W-:Y:S01]  /*13c10*/  IADD3 R0, R0, 0x1, RZ ;  /* 0x0000000100007810 */ /* 0x000fe20007ffe0ff */
[----:B------:R-:W-:Y:S01]  /*13c20*/  UMOV UR50, URZ ;  /* 0x0000003f00327c82 */ /* 0x000fe20008000000 */
[----:B------:R-:W-:Y:S01]  /*13c30*/  UMOV UR52, UR60 ;  /* 0x0000003c00347c82 */ /* 0x000fe20008000000 */
[----:B------:R-:W-:Y:S01]  /*13c40*/  UMOV UR53, UR61 ;  /* 0x0000003d00357c82 */ /* 0x000fe20008000000 */
[----:B------:R-:W-:Y:S01]  /*13c50*/  UMOV UR42, 0x20 ;  /* 0x00000020002a7882 */ /* 0x000fe20000000000 */
[----:B------:R-:W-:Y:S01]  /*13c60*/  UIADD3 UR49, UR49, 0x9a000, URZ ;  /* 0x0009a00031317890 */ /* 0x000fe2000fffe03f */
[----:B------:R-:W-:Y:S01]  /*13c70*/  MOV R8, 0x1 ;  /* 0x0000000100087802 */ /* 0x000fe20000000f00 */
[----:B------:R-:W-:Y:S01]  /*13c80*/  UMOV UR44, UR60 ;  /* 0x0000003c002c7c82 */ /* 0x000fe20008000000 */
[----:B------:R-:W-:Y:S01]  /*13c90*/  UMOV UR45, UR61 ;  /* 0x0000003d002d7c82 */ /* 0x000fe20008000000 */
[----:B------:R-:W-:-:S02]  /*13ca0*/  UIADD3 UR48, UR6, 0xe000, URZ ;  /* 0x0000e00006307890 */ /* 0x000fc4000fffe03f */
[----:B------:R-:W-:Y:S02]  /*13cb0*/  UIADD3 UR40, UR6, 0x12000, URZ ;  /* 0x0001200006287890 */ /* 0x000fe4000fffe03f */
        /* <DEDUP_REMOVED lines=34> */
.L_x_83:
[----:B------:R-:W-:Y:S05]  /*13ee0*/  BSYNC B0 ;  /* 0x0000000000007941 */ /* 0x000fea0003800000 */
.L_x_82:
[----:B------:R-:W-:-:S13]  /*13ef0*/  ISETP.GE.AND P0, PT, R2, 0x101, PT ;  /* 0x000001010200780c */ /* 0x000fda0003f06270 */
[----:B------:R-:W-:Y:S05]  /*13f00*/  @!P0 EXIT ;  /* 0x000000000000894d */ /* 0x000fea0003800000 */
[----:B------:R-:W-:Y:S01]  /*13f10*/  IADD3 R2, R2, 0xff, RZ ;  /* 0x000000ff02027810 */ /* 0x000fe20007ffe0ff */
[----:B------:R-:W-:Y:S01]  /*13f20*/  BSSY B0, `(.L_x_87) ;  /* 0x00000a7000007945 */ /* 0x000fe20003800000 */
[----:B------:R-:W-:Y:S02]  /*13f30*/  LOP3.LUT P0, RZ, R6, 0x1f, RZ, 0xc0, !PT ;  /* 0x0000001f06ff7812 */ /* 0x000fe4000780c0ff */
[----:B------:R-:W-:Y:S02]  /*13f40*/  SHF.R.S32.HI R3, RZ, 0x1f, R2 ;  /* 0x0000001fff037819 */ /* 0x000fe40000011402 */
[----:B------:R-:W-:Y:S02]  /*13f50*/  PLOP3.LUT P0, PT, P0, P2, PT, 0x2a, 0x0 ;  /* 0x000000000000781c */ /* 0x000fe40000704572 */
[----:B------:R-:W-:Y:S02]  /*13f60*/  LEA.HI R3, R3, R2, RZ, 0x8 ;  /* 0x0000000203037211 */ /* 0x000fe400078f40ff */
[----:B------:R-:W-:-:S02]  /*13f70*/  MOV R2, UR7 ;  /* 0x0000000700027c02 */ /* 0x000fc40008000f00 */
[----:B------:R-:W-:Y:S02]  /*13f80*/  SHF.R.S32.HI R3, RZ, 0x8, R3 ;  /* 0x00000008ff037819 */ /* 0x000fe40000011403 */
[----:B------:R-:W-:Y:S02]  /*13f90*/  LOP3.LUT R2, R2, 0x2, RZ, 0xfc, !PT ;  /* 0x0000000202027812 */ /* 0x000fe400078efcff */
[----:B------:R-:W-:Y:S02]  /*13fa0*/  SHF.L.U32 R4, R3, 0x1, RZ ;  /* 0x0000000103047819 */ /* 0x000fe400000006ff */
[----:B------:R-:W-:-:S07]  /*13fb0*/  MOV R3, 0x1 ;  /* 0x0000000100037802 */ /* 0x000fce0000000f00 */
.L_x_98:
[----:B------:R-:W-:Y:S04]  /*13fc0*/  BSSY B1, `(.L_x_88) ;  /* 0x000004b000017945 */ /* 0x000fe80003800000 */
[----:B------:R-:W-:Y:S05]  /*13fd0*/  @!P3 BRA `(.L_x_89) ;  /* 0x000000040024b947 */ /* 0x000fea0003800000 */
[----:B------:R-:W1:Y:S01]  /*13fe0*/  S2R R6, SR_CgaCtaId ;  /* 0x0000000000067919 */ /* 0x000e620000008800 */
[----:B------:R-:W-:-:S04]  /*13ff0*/  MOV R5, 0x400 ;  /* 0x0000040000057802 */ /* 0x000fc80000000f00 */
[----:B-1----:R-:W-:Y:S02]  /*14000*/  LEA R7, R6, R5, 0x18 ;  /* 0x0000000506077211 */ /* 0x002fe400078ec0ff */
[----:B------:R-:W-:Y:S02]  /*14010*/  SHF.L.U32 R5, R3, 0x1f, RZ ;  /* 0x0000001f03057819 */ /* 0x000fe400000006ff */
[----:B------:R-:W-:-:S04]  /*14020*/  LEA R6, R0, R7, 0x3 ;  /* 0x0000000700067211 */ /* 0x000fc800078e18ff */
[----:B------:R-:W1:Y:S02]  /*14030*/  SYNCS.PHASECHK.TRANS64.TRYWAIT P4, [R6+URZ+0x9a028], R5 ;  /* 0x09a02805060075a7 */ /* 0x000e64000808017f */
[----:B-1----:R-:W-:Y:S05]  /*14040*/  @!P4 BRA `(.L_x_90) ;  /* 0x0000000c0060c947 */ /* 0x002fea0003800000 */
.L_x_109:
[----:B-1----:R-:W-:-:S04]  /*14050*/  @P2 MOV R5, 0x1c000 ;  /* 0x0001c00000052802 */ /* 0x002fc80000000f00 */
[----:B------:R1:W-:Y:S02]  /*14060*/  @P2 SYNCS.ARRIVE.TRANS64 RZ, [R6+URZ+0x9a000], R5 ;  /* 0x09a0000506ff29a7 */ /* 0x0003e4000800003f */
[----:B-1----:R-:W-:-:S04]  /*14070*/  PRMT R5, R2, 0x9910, RZ ;  /* 0x0000991002057816 */ /* 0x002fc800000000ff */
[----:B------:R-:W-:-:S13]  /*14080*/  ISETP.NE.AND P4, PT, R5, 0x2, PT ;  /* 0x000000020500780c */ /* 0x000fda0003f85270 */
[----:B------:R-:W-:Y:S05]  /*14090*/  @P4 BRA `(.L_x_91) ;  /* 0x0000000000044947 */ /* 0x000fea0003800000 */
[----:B------:R-:W-:Y:S01]  /*140a0*/  BPT.TRAP 0x1 ;  /* 0x000000040000795c */ /* 0x000fe20000300000 */
.L_x_91:
[----:B------:R-:W-:Y:S05]  /*140b0*/  @P0 BRA `(.L_x_92) ;  /* 0x0000000000040947 */ /* 0x000fea0003800000 */
[----:B------:R-:W-:Y:S01]  /*140c0*/  BPT.TRAP 0x1 ;  /* 0x000000040000795c */ /* 0x000fe20000300000 */
.L_x_92:
[----:B------:R-:W-:Y:S01]  /*140d0*/  IMAD R7, R0, 0x1c000, R7 ;  /* 0x0001c00000077824 */ /* 0x000fe200078e0207 */
[----:B------:R-:W-:Y:S01]  /*140e0*/  R2UR UR57, R6 ;  /* 0x00000000063972ca */ /* 0x000fe200000e0000 */
[----:B------:R-:W-:Y:S01]  /*140f0*/  ULDC.64 UR4, c[0x0][0x198] ;  /* 0x0000660000047ab9 */ /* 0x000fe20000000a00 */
[----:B------:R-:W-:Y:S01]  /*14100*/  R2UR UR59, R8 ;  /* 0x00000000083b72ca */ /* 0x000fe200000e0000 */
[----:B------:R-:W-:Y:S01]  /*14110*/  UIADD3 UR4, UP0, UR4, 0x1f0, URZ ;  /* 0x000001f004047890 */ /* 0x000fe2000ff1e03f */
[----:B------:R-:W-:Y:S01]  /*14120*/  R2UR UR6, R7 ;  /* 0x00000000070672ca */ /* 0x000fe200000e0000 */
[----:B------:R-:W-:Y:S01]  /*14130*/  UMOV UR8, 0x0 ;  /* 0x0000000000087882 */ /* 0x000fe20000000000 */
[----:B------:R-:W-:Y:S01]  /*14140*/  UMOV UR9, 0x10000000 ;  /* 0x1000000000097882 */ /* 0x000fe20000000000 */
[----:B------:R-:W-:Y:S01]  /*14150*/  UIADD3.X UR5, URZ, UR5, URZ, UP0, !UPT ;  /* 0x000000053f057290 */ /* 0x000fe200087fe43f */
[----:B------:R-:W-:Y:S01]  /*14160*/  IADD3 R5, R0, 0x1, RZ ;  /* 0x0000000100057810 */ /* 0x000fe20007ffe0ff */
[----:B------:R-:W-:Y:S01]  /*14170*/  UMOV UR58, URZ ;  /* 0x0000003f003a7c82 */ /* 0x000fe20008000000 */
[----:B------:R-:W-:Y:S01]  /*14180*/  UMOV UR50, 0x20 ;  /* 0x0000002000327882 */ /* 0x000fe20000000000 */
[----:B------:R-:W-:Y:S01]  /*14190*/  UMOV UR52, UR60 ;  /* 0x0000003c00347c82 */ /* 0x000fe20008000000 */
[----:B------:R-:W-:Y:S01]  /*141a0*/  UMOV UR53, UR61 ;  /* 0x0000003d00357c82 */ /* 0x000fe20008000000 */
[----:B------:R-:W-:Y:S01]  /*141b0*/  UIADD3 UR57, UR57, 0x9a000, URZ ;  /* 0x0009a00039397890 */ /* 0x000fe2000fffe03f */
[----:B------:R-:W-:Y:S01]  /*141c0*/  ISETP.NE.AND P4, PT, R5, 0x5, PT ;  /* 0x000000050500780c */ /* 0x000fe20003f85270 */
[----:B------:R-:W-:-:S02]  /*141d0*/  USHF.L.U32 UR59, UR59, 0x8, URZ ;  /* 0x000000083b3b7899 */ /* 0x000fc4000800063f */
[----:B------:R-:W-:Y:S01]  /*141e0*/  UIADD3 UR56, UR6, 0xe000, URZ ;  /* 0x0000e00006387890 */ /* 0x000fe2000fffe03f */
[----:B------:R-:W-:Y:S01]  /*141f0*/  SEL R0, RZ, 0x1, P4 ;  /* 0x00000001ff007807 */ /* 0x000fe20002000000 */
[----:B------:R-:W-:Y:S02]  /*14200*/  UIADD3 UR48, UR6, 0x12000, URZ ;  /* 0x0001200006307890 */ /* 0x000fe4000fffe03f */
[----:B------:R-:W-:Y:S01]  /*14210*/  UIADD3 UR16, UR6, 0x16000, URZ ;  /* 0x0001600006107890 */ /* 0x000fe2000fffe03f */
[----:B------:R-:W-:Y:S01]  /*14220*/  LOP3.LUT R3, R3, R0, RZ, 0x3c, !PT ;  /* 0x0000000003037212 */ /* 0x000fe200078e3cff */
        /* <DEDUP_REMOVED lines=8> */
[----:B------:R-:W-:Y:S01]  /*142b0*/  UIADD3 UR40, UR6, 0x1a000, URZ ;  /* 0x0001a00006287890 */ /* 0x000fe2000fffe03f */
[----:B------:R-:W-:Y:S01]  /*142c0*/  SEL R0, R5, RZ, P4 ;  /* 0x000000ff05007207 */ /* 0x000fe20002000000 */
[----:B------:R-:W-:-:S02]  /*142d0*/  UIADD3 UR32, UR6, 0x1e000, URZ ;  /* 0x0001e00006207890 */ /* 0x000fc4000fffe03f */
        /* <DEDUP_REMOVED lines=25> */
.L_x_89:
[----:B------:R-:W-:Y:S05]  /*14470*/  BSYNC B1 ;  /* 0x0000000000017941 */ /* 0x000fea0003800000 */
.L_x_88:
[----:B------:R-:W-:Y:S01]  /*14480*/  ISETP.LT.OR P4, PT, R4, 0x4, !P3 ;  /* 0x000000040400780c */ /* 0x000fe20005f81670 */
[----:B------:R-:W-:-:S12]  /*14490*/  BSSY B1, `(.L_x_93) ;  /* 0x000004c000017945 */ /* 0x000fd80003800000 */
[----:B------:R-:W-:Y:S05]  /*144a0*/  @P4 BRA `(.L_x_94) ;  /* 0x0000000400284947 */ /* 0x000fea0003800000 */
[----:B------:R-:W1:Y:S01]  /*144b0*/  S2R R6, SR_CgaCtaId ;  /* 0x0000000000067919 */ /* 0x000e620000008800 */
[----:B------:R-:W-:Y:S02]  /*144c0*/  MOV R5, 0x400 ;  /* 0x0000040000057802 */ /* 0x000fe40000000f00 */
[----:B------:R-:W-:Y:S02]  /*144d0*/  SHF.L.U32 R7, R3, 0x1f, RZ ;  /* 0x0000001f03077819 */ /* 0x000fe400000006ff */
[----:B-1----:R-:W-:-:S04]  /*144e0*/  LEA R5, R6, R5, 0x18 ;  /* 0x0000000506057211 */ /* 0x002fc800078ec0ff */
[----:B------:R-:W-:-:S04]  /*144f0*/  LEA R6, R0, R5, 0x3 ;  /* 0x0000000500067211 */ /* 0x000fc800078e18ff */
[----:B------:R-:W1:Y:S02]  /*14500*/  SYNCS.PHASECHK.TRANS64.TRYWAIT P4, [R6+URZ+0x9a028], R7 ;  /* 0x09a02807060075a7 */ /* 0x000e64000808017f */
[----:B-1----:R-:W-:Y:S05]  /*14510*/  @!P4 BRA `(.L_x_95) ;  /* 0x000000080040c947 */ /* 0x002fea0003800000 */
.L_x_110:
[----:B-1----:R-:W-:-:S04]  /*14520*/  @P1 MOV R7, 0x1c000 ;  /* 0x0001c00000071802 */ /* 0x002fc80000000f00 */
[----:B------:R1:W-:Y:S02]  /*14530*/  @P1 SYNCS.ARRIVE.TRANS64 RZ, [R6+URZ+0x9a000], R7 ;  /* 0x09a0000706ff19a7 */ /* 0x0003e4000800003f */
[----:B-1----:R-:W-:-:S04]  /*14540*/  PRMT R7, R2, 0x9910, RZ ;  /* 0x0000991002077816 */ /* 0x002fc800000000ff */
[----:B------:R-:W-:-:S13]  /*14550*/  ISETP.NE.AND P4, PT, R7, 0x2, PT ;  /* 0x000000020700780c */ /* 0x000fda0003f85270 */
[----:B------:R-:W-:Y:S05]  /*14560*/  @P4 BRA `(.L_x_96) ;  /* 0x0000000000044947 */ /* 0x000fea0003800000 */
[----:B------:R-:W-:Y:S01]  /*14570*/  BPT.TRAP 0x1 ;  /* 0x000000040000795c */ /* 0x000fe20000300000 */
.L_x_96:
[----:B------:R-:W-:Y:S05]  /*14580*/  @P0 BRA `(.L_x_97) ;  /* 0x0000000000040947 */ /* 0x000fea0003800000 */
[----:B------:R-:W-:Y:S01]  /*14590*/  BPT.TRAP 0x1 ;  /* 0x000000040000795c */ /* 0x000fe20000300000 */
.L_x_97:
        /* <DEDUP_REMOVED lines=16> */
[----:B------:R-:W-:Y:S01]  /*146a0*/  USHF.L.U32 UR59, UR59, 0x8, URZ ;  /* 0x000000083b3b7899 */ /* 0x000fe2000800063f */
[----:B------:R-:W-:Y:S01]  /*146b0*/  IADD3 R8, R8, 0x1, RZ ;  /* 0x0000000108087810 */ /* 0x000fe20007ffe0ff */
[----:B------:R-:W-:Y:S01]  /*146c0*/  UIADD3 UR56, UR6, 0xe000, URZ ;  /* 0x0000e00006387890 */ /* 0x000fe2000fffe03f */
[----:B------:R-:W-:Y:S01]  /*146d0*/  SEL R6, RZ, 0x1, P4 ;  /* 0x00000001ff067807 */ /* 0x000fe20002000000 */
[----:B------:R-:W-:Y:S01]  /*146e0*/  UIADD3 UR48, UR6, 0x12000, URZ ;  /* 0x0001200006307890 */ /* 0x000fe2000fffe03f */
[----:B------:R-:W-:Y:S01]  /*146f0*/  SEL R0, R0, RZ, P4 ;  /* 0x000000ff00007207 */ /* 0x000fe20002000000 */
        /* <DEDUP_REMOVED lines=37> */
.L_x_94:
[----:B------:R-:W-:Y:S05]  /*14950*/  BSYNC B1 ;  /* 0x0000000000017941 */ /* 0x000fea0003800000 */
.L_x_93:
[C---:B------:R-:W-:Y:S02]  /*14960*/  ISETP.GT.AND P4, PT, R4.reuse, 0x4, PT ;  /* 0x000000040400780c */ /* 0x040fe40003f84270 */
[----:B------:R-:W-:-:S11]  /*14970*/  IADD3 R4, R4, -0x2, RZ ;  /* 0xfffffffe04047810 */ /* 0x000fd60007ffe0ff */
[----:B------:R-:W-:Y:S05]  /*14980*/  @P4 BRA `(.L_x_98) ;  /* 0xfffffff4008c4947 */ /* 0x000fea000383ffff */
[----:B------:R-:W-:Y:S05]  /*14990*/  BSYNC B0 ;  /* 0x0000000000007941 */ /* 0x000fea0003800000 */
.L_x_87:
[----:B------:R-:W-:Y:S05]  /*149a0*/  EXIT ;  /* 0x000000000000794d */ /* 0x000fea0003800000 */
.L_x_15:
[----:B-1----:R-:W-:-:S04]  /*149b0*/  MOV R3, UR6 ;  /* 0x0000000600037c02 */ /* 0x002fc80008000f00 */
[----:B------:R1:W2:Y:S03]  /*149c0*/  SYNCS.PHASECHK.TRANS64.TRYWAIT P1, [R3+URZ+0x9a050], R0 ;  /* 0x09a05000030075a7 */ /* 0x0002a6000802017f */
[----:B--2---:R-:W-:Y:S05]  /*149d0*/  @!P1 NANOSLEEP.SYNCS 0x989680 ;  /* 0x009896800000995d */ /* 0x004fea0003900000 */
[----:B------:R-:W2:Y:S02]  /*149e0*/  @!P1 SYNCS.PHASECHK.TRANS64 P1, [R3+URZ+0x9a050], R0 ;  /* 0x09a05000030095a7 */ /* 0x000ea4000802007f */
[----:B--2---:R-:W-:Y:S05]  /*149f0*/  @!P1 BRA `(.L_x_15) ;  /* 0xfffffffc00ec9947 */ /* 0x004fea000383ffff */
[----:B------:R-:W-:Y:S05]  /*14a00*/  BRA `(.L_x_99) ;  /* 0xfffffec400547947 */ /* 0x000fea000383ffff */
.L_x_17:
[----:B------:R-:W2:Y:S02]  /*14a10*/  LDL R2, [R1+0x8c] ;  /* 0x00008c0001027983 */ /* 0x000ea40000100800 */
[----:B--2---:R-:W-:-:S13]  /*14a20*/  R2UR UR4, R2 ;  /* 0x00000000020472ca */ /* 0x004fda00000e0000 */
[----:B-1----:R-:W-:-:S04]  /*14a30*/  MOV R3, UR4 ;  /* 0x0000000400037c02 */ /* 0x002fc80008000f00 */
[----:B------:R1:W2:Y:S03]  /*14a40*/  SYNCS.PHASECHK.TRANS64.TRYWAIT P1, [R3+URZ+0x9a000], R0 ;  /* 0x09a00000030075a7 */ /* 0x0002a6000802017f */
[----:B--2---:R-:W-:Y:S05]  /*14a50*/  @!P1 NANOSLEEP.SYNCS 0x989680 ;  /* 0x009896800000995d */ /* 0x004fea0003900000 */
[----:B------:R-:W2:Y:S02]  /*14a60*/  @!P1 SYNCS.PHASECHK.TRANS64 P1, [R3+URZ+0x9a000], R0 ;  /* 0x09a00000030095a7 */ /* 0x000ea4000802007f */
[----:B--2---:R-:W-:Y:S05]  /*14a70*/  @!P1 BRA `(.L_x_17) ;  /* 0xfffffffc00e49947 */ /* 0x004fea000383ffff */
[----:B------:R-:W-:Y:S05]  /*14a80*/  BRA `(.L_x_100) ;  /* 0xfffffec400587947 */ /* 0x000fea000383ffff */
.L_x_18:
[----:B-1----:R-:W-:-:S04]  /*14a90*/  MOV R3, UR4 ;  /* 0x0000000400037c02 */ /* 0x002fc80008000f00 */
[----:B------:R1:W2:Y:S03]  /*14aa0*/  SYNCS.PHASECHK.TRANS64.TRYWAIT P1, [R3+URZ], R2 ;  /* 0x00000002030075a7 */ /* 0x0002a6000802017f */
[----:B--2---:R-:W-:Y:S05]  /*14ab0*/  @!P1 NANOSLEEP.SYNCS 0x989680 ;  /* 0x009896800000995d */ /* 0x004fea0003900000 */
[----:B------:R-:W2:Y:S02]  /*14ac0*/  @!P1 SYNCS.PHASECHK.TRANS64 P1, [R3+URZ], R2 ;  /* 0x00000002030095a7 */ /* 0x000ea4000802007f */
[----:B--2---:R-:W-:Y:S05]  /*14ad0*/  @!P1 BRA `(.L_x_18) ;  /* 0xfffffffc00ec9947 */ /* 0x004fea000383ffff */
[----:B------:R-:W-:Y:S05]  /*14ae0*/  BRA `(.L_x_101) ;  /* 0xfffffec400647947 */ /* 0x000fea000383ffff */
.L_x_20:
[----:B-1----:R-:W2:Y:S02]  /*14af0*/  LDL R3, [R1+0x8c] ;  /* 0x00008c0001037983 */ /* 0x002ea40000100800 */
[----:B--2---:R-:W-:-:S13]  /*14b00*/  R2UR UR6, R3 ;  /* 0x00000000030672ca */ /* 0x004fda00000e0000 */
[----:B------:R-:W-:-:S04]  /*14b10*/  MOV R3, UR6 ;  /* 0x0000000600037c02 */ /* 0x000fc80008000f00 */
[----:B------:R1:W2:Y:S03]  /*14b20*/  SYNCS.PHASECHK.TRANS64.TRYWAIT P1, [R3+URZ+0x9a008], R0 ;  /* 0x09a00800030075a7 */ /* 0x0002a6000802017f */
[----:B--2---:R-:W-:Y:S05]  /*14b30*/  @!P1 NANOSLEEP.SYNCS 0x989680 ;  /* 0x009896800000995d */ /* 0x004fea0003900000 */
[----:B------:R-:W2:Y:S02]  /*14b40*/  @!P1 SYNCS.PHASECHK.TRANS64 P1, [R3+URZ+0x9a008], R0 ;  /* 0x09a00800030095a7 */ /* 0x000ea4000802007f */
[----:B--2---:R-:W-:Y:S05]  /*14b50*/  @!P1 BRA `(.L_x_20) ;  /* 0xfffffffc00e49947 */ /* 0x004fea000383ffff */
[----:B------:R-:W-:Y:S05]  /*14b60*/  BRA `(.L_x_102) ;  /* 0xffffff10008c7947 */ /* 0x000fea000383ffff */
.L_x_25:
[----:B-1----:R-:W-:-:S04]  /*14b70*/  MOV R4, UR6 ;  /* 0x0000000600047c02 */ /* 0x002fc80008000f00 */
[----:B------:R1:W2:Y:S03]  /*14b80*/  SYNCS.PHASECHK.TRANS64.TRYWAIT P2, [R4+URZ+0x9a000], R3 ;  /* 0x09a00003040075a7 */ /* 0x0002a6000804017f */
[----:B--2---:R-:W-:Y:S05]  /*14b90*/  @!P2 NANOSLEEP.SYNCS 0x989680 ;  /* 0x009896800000a95d */ /* 0x004fea0003900000 */
[----:B------:R-:W2:Y:S02]  /*14ba0*/  @!P2 SYNCS.PHASECHK.TRANS64 P2, [R4+URZ+0x9a000], R3 ;  /* 0x09a000030400a5a7 */ /* 0x000ea4000804007f */
[----:B--2---:R-:W-:Y:S05]  /*14bb0*/  @!P2 BRA `(.L_x_25) ;  /* 0xfffffffc00eca947 */ /* 0x004fea000383ffff */
[----:B------:R-:W-:Y:S05]  /*14bc0*/  BRA `(.L_x_103) ;  /* 0xffffff3800a87947 */ /* 0x000fea000383ffff */
.L_x_29:
[----:B-1----:R-:W-:-:S04]  /*14bd0*/  MOV R0, UR10 ;  /* 0x0000000a00007c02 */ /* 0x002fc80008000f00 */
[----:B------:R1:W2:Y:S03]  /*14be0*/  SYNCS.PHASECHK.TRANS64.TRYWAIT P2, [R0+URZ+0x9a000], R99 ;  /* 0x09a00063000075a7 */ /* 0x0002a6000804017f */
[----:B--2---:R-:W-:Y:S05]  /*14bf0*/  @!P2 NANOSLEEP.SYNCS 0x989680 ;  /* 0x009896800000a95d */ /* 0x004fea0003900000 */
[----:B------:R-:W2:Y:S02]  /*14c00*/  @!P2 SYNCS.PHASECHK.TRANS64 P2, [R0+URZ+0x9a000], R99 ;  /* 0x09a000630000a5a7 */ /* 0x000ea4000804007f */
[----:B--2---:R-:W-:Y:S05]  /*14c10*/  @!P2 BRA `(.L_x_29) ;  /* 0xfffffffc00eca947 */ /* 0x004fea000383ffff */
[----:B------:R-:W-:Y:S05]  /*14c20*/  BRA `(.L_x_28) ;  /* 0xffffff8c00107947 */ /* 0x000fea000383ffff */
.L_x_45:
[----:B-1----:R-:W-:-:S04]  /*14c30*/  MOV R3, UR4 ;  /* 0x0000000400037c02 */ /* 0x002fc80008000f00 */
[----:B------:R1:W2:Y:S03]  /*14c40*/  SYNCS.PHASECHK.TRANS64.TRYWAIT P0, [R3+URZ+0x9a098], R0 ;  /* 0x09a09800030075a7 */ /* 0x0002a6000800017f */
[----:B--2---:R-:W-:Y:S05]  /*14c50*/  @!P0 NANOSLEEP.SYNCS 0x989680 ;  /* 0x009896800000895d */ /* 0x004fea0003900000 */
[----:B------:R-:W2:Y:S02]  /*14c60*/  @!P0 SYNCS.PHASECHK.TRANS64 P0, [R3+URZ+0x9a098], R0 ;  /* 0x09a09800030085a7 */ /* 0x000ea4000800007f */
[----:B--2---:R-:W-:Y:S05]  /*14c70*/  @!P0 BRA `(.L_x_45) ;  /* 0xfffffffc00ec8947 */ /* 0x004fea000383ffff */
[----:B------:R-:W-:Y:S05]  /*14c80*/  BRA `(.L_x_104) ;  /* 0xffffffc000587947 */ /* 0x000fea000383ffff */
.L_x_69:
[----:B--2---:R2:W4:Y:S02]  /*14c90*/  SYNCS.PHASECHK.TRANS64.TRYWAIT P0, [R3+URZ+0x9a060], R2 ;  /* 0x09a06002030075a7 */ /* 0x004524000800017f */
[----:B----4-:R-:W-:Y:S05]  /*14ca0*/  @!P0 NANOSLEEP.SYNCS 0x989680 ;  /* 0x009896800000895d */ /* 0x010fea0003900000 */
[----:B------:R-:W4:Y:S02]  /*14cb0*/  @!P0 SYNCS.PHASECHK.TRANS64 P0, [R3+URZ+0x9a060], R2 ;  /* 0x09a06002030085a7 */ /* 0x000f24000800007f */
[----:B----4-:R-:W-:Y:S05]  /*14cc0*/  @!P0 BRA `(.L_x_69) ;  /* 0xfffffffc00f08947 */ /* 0x010fea000383ffff */
[----:B------:R-:W-:Y:S05]  /*14cd0*/  BRA `(.L_x_105) ;  /* 0xffffffe000047947 */ /* 0x000fea000383ffff */
.L_x_74:
[----:B-1----:R1:W2:Y:S02]  /*14ce0*/  SYNCS.PHASECHK.TRANS64.TRYWAIT P0, [R5+URZ+0x9a028], R0 ;  /* 0x09a02800050075a7 */ /* 0x0022a4000800017f */
[----:B--2---:R-:W-:Y:S05]  /*14cf0*/  @!P0 NANOSLEEP.SYNCS 0x989680 ;  /* 0x009896800000895d */ /* 0x004fea0003900000 */
[----:B------:R-:W2:Y:S02]  /*14d00*/  @!P0 SYNCS.PHASECHK.TRANS64 P0, [R5+URZ+0x9a028], R0 ;  /* 0x09a02800050085a7 */ /* 0x000ea4000800007f */
[----:B--2---:R-:W-:Y:S05]  /*14d10*/  @!P0 BRA `(.L_x_74) ;  /* 0xfffffffc00f08947 */ /* 0x004fea000383ffff */
[----:B------:R-:W-:Y:S05]  /*14d20*/  BRA `(.L_x_106) ;  /* 0xffffffe400087947 */ /* 0x000fea000383ffff */
.L_x_79:
[----:B-1----:R1:W2:Y:S02]  /*14d30*/  SYNCS.PHASECHK.TRANS64.TRYWAIT P0, [R4+URZ+0x9a060], R5 ;  /* 0x09a06005040075a7 */ /* 0x0022a4000800017f */
[----:B--2---:R-:W-:Y:S05]  /*14d40*/  @!P0 NANOSLEEP.SYNCS 0x989680 ;  /* 0x009896800000895d */ /* 0x004fea0003900000 */
[----:B------:R-:W2:Y:S02]  /*14d50*/  @!P0 SYNCS.PHASECHK.TRANS64 P0, [R4+URZ+0x9a060], R5 ;  /* 0x09a06005040085a7 */ /* 0x000ea4000800007f */
[----:B--2---:R-:W-:Y:S05]  /*14d60*/  @!P0 BRA `(.L_x_79) ;  /* 0xfffffffc00f08947 */ /* 0x004fea000383ffff */
[----:B------:R-:W-:Y:S05]  /*14d70*/  BRA `(.L_x_107) ;  /* 0xffffffe8001c7947 */ /* 0x000fea000383ffff */
.L_x_84:
[----:B-1----:R1:W2:Y:S02]  /*14d80*/  SYNCS.PHASECHK.TRANS64.TRYWAIT P0, [R3+URZ+0x9a028], R4 ;  /* 0x09a02804030075a7 */ /* 0x0022a4000800017f */
[----:B--2---:R-:W-:Y:S05]  /*14d90*/  @!P0 NANOSLEEP.SYNCS 0x989680 ;  /* 0x009896800000895d */ /* 0x004fea0003900000 */
[----:B------:R-:W2:Y:S02]  /*14da0*/  @!P0 SYNCS.PHASECHK.TRANS64 P0, [R3+URZ+0x9a028], R4 ;  /* 0x09a02804030085a7 */ /* 0x000ea4000800007f */
[----:B--2---:R-:W-:Y:S05]  /*14db0*/  @!P0 BRA `(.L_x_84) ;  /* 0xfffffffc00f08947 */ /* 0x004fea000383ffff */
[----:B------:R-:W-:Y:S05]  /*14dc0*/  BRA `(.L_x_108) ;  /* 0xffffffec003c7947 */ /* 0x000fea000383ffff */
.L_x_90:
[----:B-1----:R1:W2:Y:S02]  /*14dd0*/  SYNCS.PHASECHK.TRANS64.TRYWAIT P4, [R6+URZ+0x9a028], R5 ;  /* 0x09a02805060075a7 */ /* 0x0022a4000808017f */
[----:B--2---:R-:W-:Y:S05]  /*14de0*/  @!P4 NANOSLEEP.SYNCS 0x989680 ;  /* 0x009896800000c95d */ /* 0x004fea0003900000 */
[----:B------:R-:W2:Y:S02]  /*14df0*/  @!P4 SYNCS.PHASECHK.TRANS64 P4, [R6+URZ+0x9a028], R5 ;  /* 0x09a028050600c5a7 */ /* 0x000ea4000808007f */
[----:B--2---:R-:W-:Y:S05]  /*14e00*/  @!P4 BRA `(.L_x_90) ;  /* 0xfffffffc00f0c947 */ /* 0x004fea000383ffff */
[----:B------:R-:W-:Y:S05]  /*14e10*/  BRA `(.L_x_109) ;  /* 0xfffffff0008c7947 */ /* 0x000fea000383ffff */
.L_x_95:
[----:B-1----:R1:W2:Y:S02]  /*14e20*/  SYNCS.PHASECHK.TRANS64.TRYWAIT P4, [R6+URZ+0x9a028], R7 ;  /* 0x09a02807060075a7 */ /* 0x0022a4000808017f */
[----:B--2---:R-:W-:Y:S05]  /*14e30*/  @!P4 NANOSLEEP.SYNCS 0x989680 ;  /* 0x009896800000c95d */ /* 0x004fea0003900000 */
[----:B------:R-:W2:Y:S02]  /*14e40*/  @!P4 SYNCS.PHASECHK.TRANS64 P4, [R6+URZ+0x9a028], R7 ;  /* 0x09a028070600c5a7 */ /* 0x000ea4000808007f */
[----:B--2---:R-:W-:Y:S05]  /*14e50*/  @!P4 BRA `(.L_x_95) ;  /* 0xfffffffc00f0c947 */ /* 0x004fea000383ffff */
[----:B------:R-:W-:Y:S05]  /*14e60*/  BRA `(.L_x_110) ;  /* 0xfffffff400ac7947 */ /* 0x000fea000383ffff */
        .weak           $__internal_0_$__cuda_sm20_rcp_rn_f32_slowpath
        .type           $__internal_0_$__cuda_sm20_rcp_rn_f32_slowpath,@function
        .size           $__internal_0_$__cuda_sm20_rcp_rn_f32_slowpath,(.L_x_116 - $__internal_0_$__cuda_sm20_rcp_rn_f32_slowpath)
$__internal_0_$__cuda_sm20_rcp_rn_f32_slowpath:
[----:B------:R-:W-:Y:S01]  /*14e70*/  SHF.L.U32 R0, R2, 0x1, RZ ;  /* 0x0000000102007819 */ /* 0x000fe200000006ff */
[----:B------:R-:W-:Y:S03]  /*14e80*/  BSSY B2, `(.L_x_111) ;  /* 0x0000030000027945 */ /* 0x000fe60003800000 */
[----:B------:R-:W-:-:S04]  /*14e90*/  SHF.R.U32.HI R11, RZ, 0x18, R0 ;  /* 0x00000018ff0b7819 */ /* 0x000fc80000011600 */
[----:B------:R-:W-:-:S13]  /*14ea0*/  ISETP.NE.U32.AND P0, PT, R11, RZ, PT ;  /* 0x000000ff0b00720c */ /* 0x000fda0003f05070 */
[----:B------:R-:W-:Y:S05]  /*14eb0*/  @P0 BRA `(.L_x_112) ;  /* 0x0000000000280947 */ /* 0x000fea0003800000 */
[----:B------:R-:W-:-:S04]  /*14ec0*/  SHF.L.U32 R0, R2, 0x1, RZ ;  /* 0x0000000102007819 */ /* 0x000fc800000006ff */
[----:B------:R-:W-:-:S13]  /*14ed0*/  ISETP.NE.AND P0, PT, R0, RZ, PT ;  /* 0x000000ff0000720c */ /* 0x000fda0003f05270 */
[----:B------:R-:W-:Y:S01]  /*14ee0*/  @P0 FFMA R9, R2, 1.84467440737095516160e+19, RZ ;  /* 0x5f80000002090823 */ /* 0x000fe200000000ff */
[----:B------:R-:W-:Y:S08]  /*14ef0*/  @!P0 MUFU.RCP R3, R2 ;  /* 0x0000000200038308 */ /* 0x000ff00000001000 */
[----:B------:R-:W1:Y:S02]  /*14f00*/  @P0 MUFU.RCP R0, R9 ;  /* 0x0000000900000308 */ /* 0x000e640000001000 */
[----:B-1----:R-:W-:-:S04]  /*14f10*/  @P0 FFMA R10, R9, R0, -1 ;  /* 0xbf800000090a0423 */ /* 0x002fc80000000000 */
[----:B------:R-:W-:-:S04]  /*14f20*/  @P0 FADD.FTZ R11, -R10, -RZ ;  /* 0x800000ff0a0b0221 */ /* 0x000fc80000010100 */
[----:B------:R-:W-:-:S04]  /*14f30*/  @P0 FFMA R0, R0, R11, R0 ;  /* 0x0000000b00000223 */ /* 0x000fc80000000000 */
[----:B------:R-:W-:Y:S01]  /*14f40*/  @P0 FFMA R3, R0, 1.84467440737095516160e+19, RZ ;  /* 0x5f80000000030823 */ /* 0x000fe200000000ff */
[----:B------:R-:W-:Y:S06]  /*14f50*/  BRA `(.L_x_113) ;  /* 0x0000000000887947 */ /* 0x000fec0003800000 */
.L_x_112:
[----:B------:R-:W-:-:S04]  /*14f60*/  IADD3 R21, R11, -0xfd, RZ ;  /* 0xffffff030b157810 */ /* 0x000fc80007ffe0ff */
[----:B------:R-:W-:-:S13]  /*14f70*/  ISETP.GT.U32.AND P0, PT, R21, 0x1, PT ;  /* 0x000000011500780c */ /* 0x000fda0003f04070 */
[----:B------:R-:W-:Y:S05]  /*14f80*/  @P0 BRA `(.L_x_114) ;  /* 0x0000000000780947 */ /* 0x000fea0003800000 */
[----:B------:R-:W-:Y:S02]  /*14f90*/  LOP3.LUT R0, R2, 0x7fffff, RZ, 0xc0, !PT ;  /* 0x007fffff02007812 */ /* 0x000fe400078ec0ff */
[----:B------:R-:W-:Y:S02]  /*14fa0*/  MOV R12, 0x3 ;  /* 0x00000003000c7802 */ /* 0x000fe40000000f00 */
[----:B------:R-:W-:Y:S02]  /*14fb0*/  LOP3.LUT R0, R0, 0x3f800000, RZ, 0xfc, !PT ;  /* 0x3f80000000007812 */ /* 0x000fe400078efcff */
[----:B------:R-:W-:Y:S02]  /*14fc0*/  SHF.L.U32 R12, R12, R21, RZ ;  /* 0x000000150c0c7219 */ /* 0x000fe400000006ff */
[----:B------:R-:W1:Y:S02]  /*14fd0*/  MUFU.RCP R3, R0 ;  /* 0x0000000000037308 */ /* 0x000e640000001000 */
[----:B-1----:R-:W-:-:S04]  /*14fe0*/  FFMA R9, R0, R3, -1 ;  /* 0xbf80000000097423 */ /* 0x002fc80000000003 */
[----:B------:R-:W-:-:S04]  /*14ff0*/  FADD.FTZ R10, -R9, -RZ ;  /* 0x800000ff090a7221 */ /* 0x000fc80000010100 */
[CCC-:B------:R-:W-:Y:S01]  /*15000*/  FFMA.RM R9, R3.reuse, R10.reuse, R3.reuse ;  /* 0x0000000a03097223 */ /* 0x1c0fe20000004003 */
[----:B------:R-:W-:-:S04]  /*15010*/  FFMA.RP R10, R3, R10, R3 ;  /* 0x0000000a030a7223 */ /* 0x000fc80000008003 */
[C---:B------:R-:W-:Y:S02]  /*15020*/  LOP3.LUT R3, R9.reuse, 0x7fffff, RZ, 0xc0, !PT ;  /* 0x007fffff09037812 */ /* 0x040fe400078ec0ff */
[----:B------:R-:W-:Y:S02]  /*15030*/  FSETP.NEU.FTZ.AND P0, PT, R9, R10, PT ;  /* 0x0000000a0900720b */ /* 0x000fe40003f1d000 */
[----:B------:R-:W-:Y:S02]  /*15040*/  LOP3.LUT R3, R3, 0x800000, RZ, 0xfc, !PT ;  /* 0x0080000003037812 */ /* 0x000fe400078efcff */
[----:B------:R-:W-:Y:S02]  /*15050*/  SEL R9, RZ, 0xffffffff, !P0 ;  /* 0xffffffffff097807 */ /* 0x000fe40004000000 */
[----:B------:R-:W-:Y:S02]  /*15060*/  LOP3.LUT R12, R12, R3, RZ, 0xc0, !PT ;  /* 0x000000030c0c7212 */ /* 0x000fe400078ec0ff */
[----:B------:R-:W-:-:S02]  /*15070*/  IADD3 R0, -R9, RZ, RZ ;  /* 0x000000ff09007210 */ /* 0x000fc40007ffe1ff */
[-C--:B------:R-:W-:Y:S02]  /*15080*/  SHF.R.U32.HI R12, RZ, R21.reuse, R12 ;  /* 0x00000015ff0c7219 */ /* 0x080fe4000001160c */
[----:B------:R-:W-:Y:S02]  /*15090*/  LOP3.LUT P1, RZ, R0, R21, R3, 0xf8, !PT ;  /* 0x0000001500ff7212 */ /* 0x000fe4000782f803 */
[C---:B------:R-:W-:Y:S02]  /*150a0*/  LOP3.LUT P0, RZ, R12.reuse, 0x1, RZ, 0xc0, !PT ;  /* 0x000000010cff7812 */ /* 0x040fe4000780c0ff */
[----:B------:R-:W-:-:S04]  /*150b0*/  LOP3.LUT P2, RZ, R12, 0x2, RZ, 0xc0, !PT ;  /* 0x000000020cff7812 */ /* 0x000fc8000784c0ff */
[----:B------:R-:W-:Y:S02]  /*150c0*/  PLOP3.LUT P0, PT, P0, P1, P2, 0xe0, 0x0 ;  /* 0x000000000000781c */ /* 0x000fe40000703c20 */
[----:B------:R-:W-:Y:S02]  /*150d0*/  LOP3.LUT P1, RZ, R2, 0x7fffff, RZ, 0xc0, !PT ;  /* 0x007fffff02ff7812 */ /* 0x000fe4000782c0ff */
[----:B------:R-:W-:-:S04]  /*150e0*/  SEL R0, RZ, 0x1, !P0 ;  /* 0x00000001ff007807 */ /* 0x000fc80004000000 */
[----:B------:R-:W-:-:S04]  /*150f0*/  IADD3 R0, -R0, RZ, RZ ;  /* 0x000000ff00007210 */ /* 0x000fc80007ffe1ff */
[----:B------:R-:W-:Y:S02]  /*15100*/  ISETP.GE.AND P0, PT, R0, RZ, PT ;  /* 0x000000ff0000720c */ /* 0x000fe40003f06270 */
[----:B------:R-:W-:-:S04]  /*15110*/  IADD3 R0, R11, -0xfc, RZ ;  /* 0xffffff040b007810 */ /* 0x000fc80007ffe0ff */
[----:B------:R-:W-:-:S07]  /*15120*/  SHF.R.U32.HI R3, RZ, R0, R3 ;  /* 0x00000000ff037219 */ /* 0x000fce0000011603 */
[----:B------:R-:W-:-:S04]  /*15130*/  @!P0 IADD3 R3, R3, 0x1, RZ ;  /* 0x0000000103038810 */ /* 0x000fc80007ffe0ff */
[----:B------:R-:W-:-:S04]  /*15140*/  @!P1 SHF.L.U32 R3, R3, 0x1, RZ ;  /* 0x0000000103039819 */ /* 0x000fc800000006ff */
[----:B------:R-:W-:Y:S01]  /*15150*/  LOP3.LUT R3, R3, 0x80000000, R2, 0xf8, !PT ;  /* 0x8000000003037812 */ /* 0x000fe200078ef802 */
[----:B------:R-:W-:Y:S06]  /*15160*/  BRA `(.L_x_113) ;  /* 0x0000000000047947 */ /* 0x000fec0003800000 */
.L_x_114:
[----:B------:R1:W2:Y:S02]  /*15170*/  MUFU.RCP R3, R2 ;  /* 0x0000000200037308 */ /* 0x0002a40000001000 */
.L_x_113:
[----:B------:R-:W-:Y:S05]  /*15180*/  BSYNC B2 ;  /* 0x0000000000027941 */ /* 0x000fea0003800000 */
.L_x_111:
[----:B--2---:R-:W-:Y:S02]  /*15190*/  MOV R0, R3 ;  /* 0x0000000300007202 */ /* 0x004fe40000000f00 */
[----:B-1----:R-:W-:Y:S02]  /*151a0*/  MOV R2, R13 ;  /* 0x0000000d00027202 */ /* 0x002fe40000000f00 */
[----:B------:R-:W-:-:S04]  /*151b0*/  MOV R3, 0x0 ;  /* 0x0000000000037802 */ /* 0x000fc80000000f00 */
[----:B------:R-:W-:Y:S05]  /*151c0*/  RET.REL.NODEC R2 `(_ZN7cutlass13device_kernelINS_4fmha6kernel28FmhaKernelTmaWarpSpecializedINS1_10collective30FmhaMainloopTmaWarpSpecializedINS_6half_tEffN4cute5tupleIJNS7_1CILi128EEENS9_ILi256EEENS9_ILi224EEEEEENS8_IJiNS9_ILi1EEENS8_IJiiEEEEEESG_SG_NS4_13DefaultFusionEJEEENS4_15FmhaFwdEpilogueIS6_fNS8_IJNS9_ILi64EEESC_SB_EEEEENS2_23IndividualTileSchedulerEJEEEEEvNT_6ParamsE) ;  /* 0xfffffeac028c7950 */ /* 0x000fea0003c3ffff */
.L_x_115:
[----:B------:R-:W-:-:S00]  /*151d0*/  BRA `(.L_x_115) ;  /* 0xfffffffc00fc7947 */ /* 0x000fc0000383ffff */
[----:B------:R-:W-:-:S00]  /*151e0*/  NOP ;  /* 0x0000000000007918 */ /* 0x000fc00000000000 */
        /* <DEDUP_REMOVED lines=9> */
.L_x_116:


//--------------------- .nv.global.init           --------------------------
	.section	.nv.global.init,"aw",@progbits
.nv.global.init:
	.type		$str$24,@object
	.size		$str$24,($str$25 - $str$24)
$str$24:
        /*0000*/ 	.byte	0x28, 0x61, 0x64, 0x64, 0x72, 0x65, 0x73, 0x73, 0x20, 0x26, 0x20, 0x6d, 0x61, 0x73, 0x6b, 0x29
        /*0010*/ 	.byte	0x20, 0x3d, 0x3d, 0x20, 0x30, 0x00
	.type		$str$25,@object
	.size		$str$25,(__unnamed_1 - $str$25)
$str$25:
        /*0016*/ 	.byte	0x2f, 0x74, 0x6d, 0x70, 0x2f, 0x63, 0x75, 0x74, 0x6c, 0x61, 0x73, 0x73, 0x5f, 0x73, 0x77, 0x65
        /*0026*/ 	.byte	0x65, 0x70, 0x5f, 0x73, 0x72, 0x63, 0x2f, 0x69, 0x6e, 0x63, 0x6c, 0x75, 0x64, 0x65, 0x2f, 0x63
        /*0036*/ 	.byte	0x75, 0x74, 0x65, 0x2f, 0x70, 0x6f, 0x69, 0x6e, 0x74, 0x65, 0x72, 0x5f, 0x66, 0x6c, 0x61, 0x67
        /*0046*/ 	.byte	0x67, 0x65, 0x64, 0x2e, 0x68, 0x70, 0x70, 0x00
	.type		__unnamed_1,@object
	.size		__unnamed_1,(__unnamed_2 - __unnamed_1)
__unnamed_1:
        /* <DEDUP_REMOVED lines=28> */
        /*020e*/ 	.byte	0x3e, 0x3e, 0x3e, 0x3e, 0x3e, 0x5d, 0x00
	.type		__unnamed_2,@object
	.size		__unnamed_2,(.L_1 - __unnamed_2)
__unnamed_2:
        /* <DEDUP_REMOVED lines=29> */
.L_1:


//--------------------- .nv.shared._ZN7cutlass13device_kernelINS_4fmha6kernel28FmhaKernelTmaWarpSpecializedINS1_10collective30FmhaMainloopTmaWarpSpecializedINS_6half_tEffN4cute5tupleIJNS7_1CILi128EEENS9_ILi256EEENS9_ILi224EEEEEENS8_IJiNS9_ILi1EEENS8_IJiiEEEEEESG_SG_NS4_13DefaultFusionEJEEENS4_15FmhaFwdEpilogueIS6_fNS8_IJNS9_ILi64EEESC_SB_EEEEENS2_23IndividualTileSchedulerEJEEEEEvNT_6ParamsE --------------------------
	.section	.nv.shared._ZN7cutlass13device_kernelINS_4fmha6kernel28FmhaKernelTmaWarpSpecializedINS1_10collective30FmhaMainloopTmaWarpSpecializedINS_6half_tEffN4cute5tupleIJNS7_1CILi128EEENS9_ILi256EEENS9_ILi224EEEEEENS8_IJiNS9_ILi1EEENS8_IJiiEEEEEESG_SG_NS4_13DefaultFusionEJEEENS4_15FmhaFwdEpilogueIS6_fNS8_IJNS9_ILi64EEESC_SB_EEEEENS2_23IndividualTileSchedulerEJEEEEEvNT_6ParamsE,"aw",@nobits
	.sectionflags	@""
	.align	16
	.zero		1024


//--------------------- .nv.shared.reserved.0     --------------------------
	.section	.nv.shared.reserved.0,"aw",@nobits
	.weak		__nv_reservedSMEM_offset_0_alias
	.size		__nv_reservedSMEM_offset_0_alias, 0, 0
	.other		__nv_reservedSMEM_offset_0_alias,@"STO_CUDA_RESERVED_SHARED STV_DEFAULT"
__nv_reservedSMEM_offset_0_alias:
	.zero		0


//--------------------- .nv.global                --------------------------
	.section	.nv.global,"aw",@nobits
.nv.global:
	.type		_ZN39_INTERNAL_381d5504_4_k_cu_28fdf18d_26194cute1_E,@object
	.size		_ZN39_INTERNAL_381d5504_4_k_cu_28fdf18d_26194cute1_E,(_ZN39_INTERNAL_381d5504_4_k_cu_28fdf18d_26194cuda3std3__45__cpo6cbeginE - _ZN39_INTERNAL_381d5504_4_k_cu_28fdf18d_26194cute1_E)
_ZN39_INTERNAL_381d5504_4_k_cu_28fdf18d_26194cute1_E:
	.zero		1
	.type		_ZN39_INTERNAL_381d5504_4_k_cu_28fdf18d_26194cuda3std3__45__cpo6cbeginE,@object
	.size		_ZN39_INTERNAL_381d5504_4_k_cu_28fdf18d_26194cuda3std3__45__cpo6cbeginE,(_ZN39_INTERNAL_381d5504_4_k_cu_28fdf18d_26194cuda3std3__48in_placeE - _ZN39_INTERNAL_381d5504_4_k_cu_28fdf18d_26194cuda3std3__45__cpo6cbeginE)
_ZN39_INTERNAL_381d5504_4_k_cu_28fdf18d_26194cuda3std3__45__cpo6cbeginE:
	.zero		1
	.type		_ZN39_INTERNAL_381d5504_4_k_cu_28fdf18d_26194cuda3std3__48in_placeE,@object
	.size		_ZN39_INTERNAL_381d5504_4_k_cu_28fdf18d_26194cuda3std3__48in_placeE,(_ZN39_INTERNAL_381d5504_4_k_cu_28fdf18d_26194cuda3std6ranges3__45__cpo9iter_moveE - _ZN39_INTERNAL_381d5504_4_k_cu_28fdf18d_26194cuda3std3__48in_placeE)
_ZN39_INTERNAL_381d5504_4_k_cu_28fdf18d_26194cuda3std3__48in_placeE:
	.zero		1
	.type		_ZN39_INTERNAL_381d5504_4_k_cu_28fdf18d_26194cuda3std6ranges3__45__cpo9iter_moveE,@object
	.size		_ZN39_INTERNAL_381d5504_4_k_cu_28fdf18d_26194cuda3std6ranges3__45__cpo9iter_moveE,(_ZN39_INTERNAL_381d5504_4_k_cu_28fdf18d_26194cuda3std3__45__cpo5beginE - _ZN39_INTERNAL_381d5504_4_k_cu_28fdf18d_26194cuda3std6ranges3__45__cpo9iter_moveE)
_ZN39_INTERNAL_381d5504_4_k_cu_28fdf18d_26194cuda3std6ranges3__45__cpo9iter_moveE:
	.zero		1
	.type		_ZN39_INTERNAL_381d5504_4_k_cu_28fdf18d_26194cuda3std3__45__cpo5beginE,@object
	.size		_ZN39_INTERNAL_381d5504_4_k_cu_28fdf18d_26194cuda3std3__45__cpo5beginE,(_ZN39_INTERNAL_381d5504_4_k_cu_28fdf18d_26194cuda3std3__441_GLOBAL__N__381d5504_4_k_cu_28fdf18d_26196ignoreE - _ZN39_INTERNAL_381d5504_4_k_cu_28fdf18d_26194cuda3std3__45__cpo5beginE)
_ZN39_INTERNAL_381d5504_4_k_cu_28fdf18d_26194cuda3std3__45__cpo5beginE:
	.zero		1
	.type		_ZN39_INTERNAL_381d5504_4_k_cu_28fdf18d_26194cuda3std3__441_GLOBAL__N__381d5504_4_k_cu_28fdf18d_26196ignoreE,@object
	.size		_ZN39_INTERNAL_381d5504_4_k_cu_28fdf18d_26194cuda3std3__441_GLOBAL__N__381d5504_4_k_cu_28fdf18d_26196ignoreE,(_ZN39_INTERNAL_381d5504_4_k_cu_28fdf18d_26194cute7productE - _ZN39_INTERNAL_381d5504_4_k_cu_28fdf18d_26194cuda3std3__441_GLOBAL__N__381d5504_4_k_cu_28fdf18d_26196ignoreE)
_ZN39_INTERNAL_381d5504_4_k_cu_28fdf18d_26194cuda3std3__441_GLOBAL__N__381d5504_4_k_cu_28fdf18d_26196ignoreE:
	.zero		1
	.type		_ZN39_INTERNAL_381d5504_4_k_cu_28fdf18d_26194cute7productE,@object
	.size		_ZN39_INTERNAL_381d5504_4_k_cu_28fdf18d_26194cute7productE,(_ZN39_INTERNAL_381d5504_4_k_cu_28fdf18d_26194cuda3std3__45__cpo3endE - _ZN39_INTERNAL_381d5504_4_k_cu_28fdf18d_26194cute7productE)
_ZN39_INTERNAL_381d5504_4_k_cu_28fdf18d_26194cute7productE:
	.zero		1
	.type		_ZN39_INTERNAL_381d5504_4_k_cu_28fdf18d_26194cuda3std3__45__cpo3endE,@object
	.size		_ZN39_INTERNAL_381d5504_4_k_cu_28fdf18d_26194cuda3std3__45__cpo3endE,(_ZN39_INTERNAL_381d5504_4_k_cu_28fdf18d_26194cuda3std3__419piecewise_constructE - _ZN39_INTERNAL_381d5504_4_k_cu_28fdf18d_26194cuda3std3__45__cpo3endE)
_ZN39_INTERNAL_381d5504_4_k_cu_28fdf18d_26194cuda3std3__45__cpo3endE:
	.zero		1
	.type		_ZN39_INTERNAL_381d5504_4_k_cu_28fdf18d_26194cuda3std3__419piecewise_constructE,@object
	.size		_ZN39_INTERNAL_381d5504_4_k_cu_28fdf18d_26194cuda3std3__419piecewise_constructE,(_ZN39_INTERNAL_381d5504_4_k_cu_28fdf18d_26194cuda3std3__45__cpo4cendE - _ZN39_INTERNAL_381d5504_4_k_cu_28fdf18d_26194cuda3std3__419piecewise_constructE)
_ZN39_INTERNAL_381d5504_4_k_cu_28fdf18d_26194cuda3std3__419piecewise_constructE:
	.zero		1
	.type		_ZN39_INTERNAL_381d5504_4_k_cu_28fdf18d_26194cuda3std3__45__cpo4cendE,@object
	.size		_ZN39_INTERNAL_381d5504_4_k_cu_28fdf18d_26194cuda3std3__45__cpo4cendE,(_ZN39_INTERNAL_381d5504_4_k_cu_28fdf18d_26194cuda3std6ranges3__45__cpo4swapE - _ZN39_INTERNAL_381d5504_4_k_cu_28fdf18d_26194cuda3std3__45__cpo4cendE)
_ZN39_INTERNAL_381d5504_4_k_cu_28fdf18d_26194cuda3std3__45__cpo4cendE:
	.zero		1
	.type		_ZN39_INTERNAL_381d5504_4_k_cu_28fdf18d_26194cuda3std6ranges3__45__cpo4swapE,@object
	.size		_ZN39_INTERNAL_381d5504_4_k_cu_28fdf18d_26194cuda3std6ranges3__45__cpo4swapE,(.L_9 - _ZN39_INTERNAL_381d5504_4_k_cu_28fdf18d_26194cuda3std6ranges3__45__cpo4swapE)
_ZN39_INTERNAL_381d5504_4_k_cu_28fdf18d_26194cuda3std6ranges3__45__cpo4swapE:
	.zero		1
.L_9:


//--------------------- .nv.constant0._ZN7cutlass13device_kernelINS_4fmha6kernel28FmhaKernelTmaWarpSpecializedINS1_10collective30FmhaMainloopTmaWarpSpecializedINS_6half_tEffN4cute5tupleIJNS7_1CILi128EEENS9_ILi256EEENS9_ILi224EEEEEENS8_IJiNS9_ILi1EEENS8_IJiiEEEEEESG_SG_NS4_13DefaultFusionEJEEENS4_15FmhaFwdEpilogueIS6_fNS8_IJNS9_ILi64EEESC_SB_EEEEENS2_23IndividualTileSchedulerEJEEEEEvNT_6ParamsE --------------------------
	.section	.nv.constant0._ZN7cutlass13device_kernelINS_4fmha6kernel28FmhaKernelTmaWarpSpecializedINS1_10collective30FmhaMainloopTmaWarpSpecializedINS_6half_tEffN4cute5tupleIJNS7_1CILi128EEENS9_ILi256EEENS9_ILi224EEEEEENS8_IJiNS9_ILi1EEENS8_IJiiEEEEEESG_SG_NS4_13DefaultFusionEJEEENS4_15FmhaFwdEpilogueIS6_fNS8_IJNS9_ILi64EEESC_SB_EEEEENS2_23IndividualTileSchedulerEJEEEEEvNT_6ParamsE,"a",@progbits
	.sectionflags	@""
	.align	4
.nv.constant0._ZN7cutlass13device_kernelINS_4fmha6kernel28FmhaKernelTmaWarpSpecializedINS1_10collective30FmhaMainloopTmaWarpSpecializedINS_6half_tEffN4cute5tupleIJNS7_1CILi128EEENS9_ILi256EEENS9_ILi224EEEEEENS8_IJiNS9_ILi1EEENS8_IJiiEEEEEESG_SG_NS4_13DefaultFusionEJEEENS4_15FmhaFwdEpilogueIS6_fNS8_IJNS9_ILi64EEESC_SB_EEEEENS2_23IndividualTileSchedulerEJEEEEEvNT_6ParamsE:
	.zero		2688


//--------------------- SYMBOLS --------------------------

	.type		.nv.reservedSmem.offset0,@object
	.size		.nv.reservedSmem.offset0,0x4
	.type		__assertfail,@function
